//
// Generated by NVIDIA NVVM Compiler
//
// Compiler Build ID: CL-36424714
// Cuda compilation tools, release 13.0, V13.0.88
// Based on NVVM 20.0.0
//

.version 9.0
.target sm_100
.address_size 64

	// .globl	_Z10adamKerneliPiS_iPfS0_fffffffS0_S0_

.visible .entry _Z10adamKerneliPiS_iPfS0_fffffffS0_S0_(
	.param .u32 _Z10adamKerneliPiS_iPfS0_fffffffS0_S0__param_0,
	.param .u64 .ptr .align 1 _Z10adamKerneliPiS_iPfS0_fffffffS0_S0__param_1,
	.param .u64 .ptr .align 1 _Z10adamKerneliPiS_iPfS0_fffffffS0_S0__param_2,
	.param .u32 _Z10adamKerneliPiS_iPfS0_fffffffS0_S0__param_3,
	.param .u64 .ptr .align 1 _Z10adamKerneliPiS_iPfS0_fffffffS0_S0__param_4,
	.param .u64 .ptr .align 1 _Z10adamKerneliPiS_iPfS0_fffffffS0_S0__param_5,
	.param .f32 _Z10adamKerneliPiS_iPfS0_fffffffS0_S0__param_6,
	.param .f32 _Z10adamKerneliPiS_iPfS0_fffffffS0_S0__param_7,
	.param .f32 _Z10adamKerneliPiS_iPfS0_fffffffS0_S0__param_8,
	.param .f32 _Z10adamKerneliPiS_iPfS0_fffffffS0_S0__param_9,
	.param .f32 _Z10adamKerneliPiS_iPfS0_fffffffS0_S0__param_10,
	.param .f32 _Z10adamKerneliPiS_iPfS0_fffffffS0_S0__param_11,
	.param .f32 _Z10adamKerneliPiS_iPfS0_fffffffS0_S0__param_12,
	.param .u64 .ptr .align 1 _Z10adamKerneliPiS_iPfS0_fffffffS0_S0__param_13,
	.param .u64 .ptr .align 1 _Z10adamKerneliPiS_iPfS0_fffffffS0_S0__param_14
)
{
	.reg .pred 	%p<56>;
	.reg .b32 	%r<60>;
	.reg .b32 	%f<240>;
	.reg .b64 	%rd<41>;
	.reg .b64 	%fd<34>;

	ld.param.u32 	%r17, [_Z10adamKerneliPiS_iPfS0_fffffffS0_S0__param_0];
	ld.param.u64 	%rd1, [_Z10adamKerneliPiS_iPfS0_fffffffS0_S0__param_1];
	ld.param.u64 	%rd2, [_Z10adamKerneliPiS_iPfS0_fffffffS0_S0__param_2];
	ld.param.u32 	%r18, [_Z10adamKerneliPiS_iPfS0_fffffffS0_S0__param_3];
	ld.param.f32 	%f12, [_Z10adamKerneliPiS_iPfS0_fffffffS0_S0__param_6];
	ld.param.f32 	%f13, [_Z10adamKerneliPiS_iPfS0_fffffffS0_S0__param_7];
	ld.param.f32 	%f15, [_Z10adamKerneliPiS_iPfS0_fffffffS0_S0__param_9];
	ld.param.f32 	%f16, [_Z10adamKerneliPiS_iPfS0_fffffffS0_S0__param_10];
	ld.param.f32 	%f17, [_Z10adamKerneliPiS_iPfS0_fffffffS0_S0__param_11];
	mov.u32 	%r19, %ctaid.y;
	mov.u32 	%r20, %ntid.x;
	mov.u32 	%r21, %tid.x;
	mad.lo.s32 	%r22, %r19, %r20, %r21;
	mul.lo.s32 	%r1, %r22, %r17;
	setp.ge.s32 	%p7, %r1, %r18;
	@%p7 bra 	$L__BB0_8;
	cvta.to.global.u64 	%rd7, %rd1;
	mov.u32 	%r2, %ctaid.x;
	mul.wide.u32 	%rd8, %r2, 4;
	add.s64 	%rd9, %rd7, %rd8;
	ld.global.u32 	%r3, [%rd9];
	setp.eq.s32 	%p8, %r3, -1;
	@%p8 bra 	$L__BB0_8;
	cvta.to.global.u64 	%rd10, %rd2;
	add.s64 	%rd12, %rd10, %rd8;
	ld.global.u32 	%r23, [%rd12];
	cvt.rn.f32.s32 	%f19, %r23;
	rcp.rn.f32 	%f1, %f19;
	mul.lo.s32 	%r4, %r3, %r18;
	add.s32 	%r59, %r4, %r1;
	mad.lo.s32 	%r58, %r18, %r2, %r1;
	add.s32 	%r7, %r59, %r17;
	setp.lt.s32 	%p9, %r17, 1;
	@%p9 bra 	$L__BB0_8;
	ld.param.f32 	%f237, [_Z10adamKerneliPiS_iPfS0_fffffffS0_S0__param_12];
	mul.f32 	%f20, %f237, 0f3F000000;
	cvt.rzi.f32.f32 	%f21, %f20;
	add.f32 	%f22, %f21, %f21;
	sub.f32 	%f23, %f237, %f22;
	abs.f32 	%f24, %f23;
	setp.neu.f32 	%p10, %f24, 0f3F800000;
	abs.f32 	%f25, %f13;
	setp.lt.f32 	%p11, %f25, 0f00800000;
	mul.f32 	%f26, %f25, 0f4B800000;
	selp.f32 	%f27, %f26, %f25, %p11;
	selp.f32 	%f28, 0fC1C00000, 0f00000000, %p11;
	mov.b32 	%r24, %f27;
	add.s32 	%r25, %r24, -1060439283;
	and.b32  	%r26, %r25, -8388608;
	sub.s32 	%r27, %r24, %r26;
	mov.b32 	%f29, %r27;
	cvt.rn.f32.s32 	%f30, %r26;
	fma.rn.f32 	%f31, %f30, 0f34000000, %f28;
	add.f32 	%f32, %f29, 0fBF800000;
	add.f32 	%f33, %f29, 0f3F800000;
	rcp.approx.ftz.f32 	%f34, %f33;
	add.f32 	%f35, %f32, %f32;
	mul.f32 	%f36, %f35, %f34;
	mul.f32 	%f37, %f36, %f36;
	sub.f32 	%f38, %f32, %f36;
	add.f32 	%f39, %f38, %f38;
	neg.f32 	%f40, %f36;
	fma.rn.f32 	%f41, %f40, %f32, %f39;
	mul.rn.f32 	%f42, %f34, %f41;
	fma.rn.f32 	%f43, %f37, 0f3A2C32E4, 0f3B52E7DB;
	fma.rn.f32 	%f44, %f43, %f37, 0f3C93BB73;
	fma.rn.f32 	%f45, %f44, %f37, 0f3DF6384F;
	mul.rn.f32 	%f46, %f45, %f37;
	fma.rn.f32 	%f47, %f36, 0f3FB8AA3B, %f31;
	sub.f32 	%f48, %f31, %f47;
	fma.rn.f32 	%f49, %f36, 0f3FB8AA3B, %f48;
	fma.rn.f32 	%f50, %f42, 0f3FB8AA3B, %f49;
	fma.rn.f32 	%f51, %f36, 0f32A55E34, %f50;
	mul.f32 	%f52, %f46, 0f40400000;
	fma.rn.f32 	%f53, %f52, %f42, %f51;
	fma.rn.f32 	%f54, %f46, %f36, %f53;
	add.rn.f32 	%f55, %f47, %f54;
	neg.f32 	%f56, %f47;
	add.rn.f32 	%f57, %f55, %f56;
	neg.f32 	%f58, %f57;
	add.rn.f32 	%f59, %f54, %f58;
	mul.rn.f32 	%f60, %f55, %f237;
	neg.f32 	%f61, %f60;
	fma.rn.f32 	%f62, %f55, %f237, %f61;
	fma.rn.f32 	%f63, %f59, %f237, %f62;
	cvt.rni.f32.f32 	%f64, %f60;
	sub.f32 	%f65, %f60, %f64;
	add.f32 	%f66, %f65, %f63;
	fma.rn.f32 	%f67, %f66, 0f391FCB8E, 0f3AAF85ED;
	fma.rn.f32 	%f68, %f67, %f66, 0f3C1D9856;
	fma.rn.f32 	%f69, %f68, %f66, 0f3D6357BB;
	fma.rn.f32 	%f70, %f69, %f66, 0f3E75FDEC;
	fma.rn.f32 	%f71, %f70, %f66, 0f3F317218;
	fma.rn.f32 	%f72, %f71, %f66, 0f3F800000;
	cvt.rzi.s32.f32 	%r28, %f64;
	setp.gt.f32 	%p12, %f64, 0f00000000;
	selp.b32 	%r29, 0, -2097152000, %p12;
	add.s32 	%r30, %r29, 2130706432;
	mov.b32 	%f73, %r30;
	mul.f32 	%f74, %f72, %f73;
	shl.b32 	%r31, %r28, 23;
	sub.s32 	%r32, %r31, %r29;
	mov.b32 	%f75, %r32;
	mul.f32 	%f76, %f74, %f75;
	abs.f32 	%f77, %f60;
	setp.gt.f32 	%p13, %f77, 0f43180000;
	setp.lt.f32 	%p14, %f60, 0f00000000;
	selp.f32 	%f78, 0f00000000, 0f7F800000, %p14;
	selp.f32 	%f2, %f78, %f76, %p13;
	setp.eq.f32 	%p15, %f13, 0f3F800000;
	setp.eq.f32 	%p16, %f237, 0f00000000;
	or.pred  	%p1, %p15, %p16;
	setp.nan.f32 	%p17, %f25, %f25;
	abs.f32 	%f79, %f237;
	setp.nan.f32 	%p18, %f79, %f79;
	or.pred  	%p2, %p17, %p18;
	neg.f32 	%f81, %f2;
	selp.f32 	%f82, %f2, %f81, %p10;
	cvt.rmi.f32.f32 	%f83, %f237;
	setp.neu.f32 	%p19, %f237, %f83;
	selp.f32 	%f3, 0f7FFFFFFF, %f82, %p19;
	add.f32 	%f84, %f13, %f13;
	mov.b32 	%r33, %f84;
	setp.lt.f32 	%p20, %f237, 0f00000000;
	xor.b32  	%r34, %r33, 2139095040;
	selp.b32 	%r35, %r34, %r33, %p20;
	and.b32  	%r36, %r35, 2147483647;
	selp.b32 	%r37, %r36, %r35, %p10;
	mov.b32 	%f4, %r37;
	add.rn.f32 	%f5, %f13, %f237;
	abs.f32 	%f85, %f15;
	setp.lt.f32 	%p21, %f85, 0f00800000;
	mul.f32 	%f86, %f85, 0f4B800000;
	selp.f32 	%f87, %f86, %f85, %p21;
	selp.f32 	%f88, 0fC1C00000, 0f00000000, %p21;
	mov.b32 	%r38, %f87;
	add.s32 	%r39, %r38, -1060439283;
	and.b32  	%r40, %r39, -8388608;
	sub.s32 	%r41, %r38, %r40;
	mov.b32 	%f89, %r41;
	cvt.rn.f32.s32 	%f90, %r40;
	fma.rn.f32 	%f91, %f90, 0f34000000, %f88;
	add.f32 	%f92, %f89, 0fBF800000;
	add.f32 	%f93, %f89, 0f3F800000;
	rcp.approx.ftz.f32 	%f94, %f93;
	add.f32 	%f95, %f92, %f92;
	mul.f32 	%f96, %f95, %f94;
	mul.f32 	%f97, %f96, %f96;
	sub.f32 	%f98, %f92, %f96;
	add.f32 	%f99, %f98, %f98;
	neg.f32 	%f100, %f96;
	fma.rn.f32 	%f101, %f100, %f92, %f99;
	mul.rn.f32 	%f102, %f94, %f101;
	fma.rn.f32 	%f103, %f97, 0f3A2C32E4, 0f3B52E7DB;
	fma.rn.f32 	%f104, %f103, %f97, 0f3C93BB73;
	fma.rn.f32 	%f105, %f104, %f97, 0f3DF6384F;
	mul.rn.f32 	%f106, %f105, %f97;
	fma.rn.f32 	%f107, %f96, 0f3FB8AA3B, %f91;
	sub.f32 	%f108, %f91, %f107;
	fma.rn.f32 	%f109, %f96, 0f3FB8AA3B, %f108;
	fma.rn.f32 	%f110, %f102, 0f3FB8AA3B, %f109;
	fma.rn.f32 	%f111, %f96, 0f32A55E34, %f110;
	mul.f32 	%f112, %f106, 0f40400000;
	fma.rn.f32 	%f113, %f112, %f102, %f111;
	fma.rn.f32 	%f114, %f106, %f96, %f113;
	add.rn.f32 	%f115, %f107, %f114;
	neg.f32 	%f116, %f107;
	add.rn.f32 	%f117, %f115, %f116;
	neg.f32 	%f118, %f117;
	add.rn.f32 	%f119, %f114, %f118;
	mul.rn.f32 	%f120, %f115, %f237;
	neg.f32 	%f121, %f120;
	fma.rn.f32 	%f122, %f115, %f237, %f121;
	fma.rn.f32 	%f123, %f119, %f237, %f122;
	cvt.rni.f32.f32 	%f124, %f120;
	sub.f32 	%f125, %f120, %f124;
	add.f32 	%f126, %f125, %f123;
	fma.rn.f32 	%f127, %f126, 0f391FCB8E, 0f3AAF85ED;
	fma.rn.f32 	%f128, %f127, %f126, 0f3C1D9856;
	fma.rn.f32 	%f129, %f128, %f126, 0f3D6357BB;
	fma.rn.f32 	%f130, %f129, %f126, 0f3E75FDEC;
	fma.rn.f32 	%f131, %f130, %f126, 0f3F317218;
	fma.rn.f32 	%f132, %f131, %f126, 0f3F800000;
	cvt.rzi.s32.f32 	%r42, %f124;
	setp.gt.f32 	%p22, %f124, 0f00000000;
	selp.b32 	%r43, 0, -2097152000, %p22;
	add.s32 	%r44, %r43, 2130706432;
	mov.b32 	%f133, %r44;
	mul.f32 	%f134, %f132, %f133;
	shl.b32 	%r45, %r42, 23;
	sub.s32 	%r46, %r45, %r43;
	mov.b32 	%f135, %r46;
	mul.f32 	%f136, %f134, %f135;
	abs.f32 	%f137, %f120;
	setp.gt.f32 	%p23, %f137, 0f43180000;
	setp.lt.f32 	%p24, %f120, 0f00000000;
	selp.f32 	%f138, 0f00000000, 0f7F800000, %p24;
	selp.f32 	%f6, %f138, %f136, %p23;
	setp.eq.f32 	%p25, %f15, 0f3F800000;
	or.pred  	%p3, %p25, %p16;
	setp.nan.f32 	%p26, %f85, %f85;
	or.pred  	%p4, %p26, %p18;
	neg.f32 	%f139, %f6;
	selp.f32 	%f140, %f6, %f139, %p10;
	selp.f32 	%f7, 0f7FFFFFFF, %f140, %p19;
	add.f32 	%f141, %f15, %f15;
	mov.b32 	%r47, %f141;
	xor.b32  	%r48, %r47, 2139095040;
	selp.b32 	%r49, %r48, %r47, %p20;
	and.b32  	%r50, %r49, 2147483647;
	selp.b32 	%r51, %r50, %r49, %p10;
	mov.b32 	%f8, %r51;
	add.rn.f32 	%f9, %f15, %f237;
	add.s32 	%r8, %r59, 1;
	max.s32 	%r52, %r8, %r7;
	sub.s32 	%r53, %r52, %r59;
	not.b32 	%r54, %r4;
	add.s32 	%r9, %r52, %r54;
	and.b32  	%r55, %r53, 1;
	setp.eq.b32 	%p27, %r55, 1;
	not.pred 	%p28, %p27;
	@%p28 bra 	$L__BB0_5;
	ld.param.u64 	%rd39, [_Z10adamKerneliPiS_iPfS0_fffffffS0_S0__param_14];
	ld.param.u64 	%rd37, [_Z10adamKerneliPiS_iPfS0_fffffffS0_S0__param_13];
	ld.param.f32 	%f238, [_Z10adamKerneliPiS_iPfS0_fffffffS0_S0__param_12];
	ld.param.f32 	%f235, [_Z10adamKerneliPiS_iPfS0_fffffffS0_S0__param_8];
	ld.param.u64 	%rd35, [_Z10adamKerneliPiS_iPfS0_fffffffS0_S0__param_5];
	ld.param.u64 	%rd33, [_Z10adamKerneliPiS_iPfS0_fffffffS0_S0__param_4];
	setp.geu.f32 	%p29, %f15, 0f00000000;
	setp.geu.f32 	%p30, %f13, 0f00000000;
	cvta.to.global.u64 	%rd13, %rd35;
	mul.wide.s32 	%rd14, %r58, 4;
	add.s64 	%rd15, %rd13, %rd14;
	ld.global.f32 	%f142, [%rd15];
	mul.f32 	%f143, %f1, %f142;
	cvta.to.global.u64 	%rd16, %rd37;
	mul.wide.s32 	%rd17, %r59, 4;
	add.s64 	%rd18, %rd16, %rd17;
	ld.global.f32 	%f144, [%rd18];
	mul.f32 	%f145, %f235, %f143;
	fma.rn.f32 	%f146, %f13, %f144, %f145;
	st.global.f32 	[%rd18], %f146;
	cvt.f64.f32 	%fd3, %f146;
	selp.f32 	%f147, %f2, %f3, %p30;
	setp.eq.f32 	%p31, %f13, 0fBF800000;
	abs.f32 	%f148, %f238;
	setp.eq.f32 	%p32, %f148, 0f7F800000;
	selp.f32 	%f150, 0f3F800000, %f147, %p32;
	selp.f32 	%f151, %f150, %f147, %p31;
	setp.eq.f32 	%p33, %f13, 0f00000000;
	abs.f32 	%f152, %f13;
	setp.eq.f32 	%p34, %f152, 0f7F800000;
	selp.f32 	%f154, %f4, %f151, %p34;
	selp.f32 	%f155, %f4, %f154, %p33;
	selp.f32 	%f156, %f5, %f155, %p2;
	cvt.f64.f32 	%fd4, %f156;
	mov.f64 	%fd5, 0d3FF0000000000000;
	sub.f64 	%fd6, %fd5, %fd4;
	selp.f64 	%fd7, 0d0000000000000000, %fd6, %p1;
	div.rn.f64 	%fd8, %fd3, %fd7;
	cvt.rn.f32.f64 	%f157, %fd8;
	cvta.to.global.u64 	%rd19, %rd39;
	add.s64 	%rd20, %rd19, %rd17;
	ld.global.f32 	%f158, [%rd20];
	mul.f32 	%f159, %f15, %f158;
	mul.f32 	%f160, %f16, %f143;
	fma.rn.f32 	%f161, %f143, %f160, %f159;
	st.global.f32 	[%rd20], %f161;
	cvt.f64.f32 	%fd9, %f161;
	selp.f32 	%f162, %f6, %f7, %p29;
	setp.eq.f32 	%p35, %f15, 0fBF800000;
	selp.f32 	%f163, 0f3F800000, %f162, %p32;
	selp.f32 	%f164, %f163, %f162, %p35;
	setp.eq.f32 	%p36, %f15, 0f00000000;
	abs.f32 	%f165, %f15;
	setp.eq.f32 	%p37, %f165, 0f7F800000;
	selp.f32 	%f167, %f8, %f164, %p37;
	selp.f32 	%f168, %f8, %f167, %p36;
	selp.f32 	%f169, %f9, %f168, %p4;
	cvt.f64.f32 	%fd10, %f169;
	sub.f64 	%fd11, %fd5, %fd10;
	selp.f64 	%fd12, 0d0000000000000000, %fd11, %p3;
	div.rn.f64 	%fd13, %fd9, %fd12;
	cvt.rn.f32.f64 	%f170, %fd13;
	sqrt.rn.f32 	%f171, %f170;
	add.f32 	%f172, %f17, %f171;
	div.rn.f32 	%f173, %f12, %f172;
	cvta.to.global.u64 	%rd21, %rd33;
	add.s64 	%rd22, %rd21, %rd17;
	ld.global.f32 	%f174, [%rd22];
	mul.f32 	%f175, %f173, %f157;
	sub.f32 	%f176, %f174, %f175;
	st.global.f32 	[%rd22], %f176;
	add.s32 	%r58, %r58, 1;
	mov.u32 	%r59, %r8;
$L__BB0_5:
	setp.eq.s32 	%p38, %r9, %r1;
	@%p38 bra 	$L__BB0_8;
	ld.param.f32 	%f239, [_Z10adamKerneliPiS_iPfS0_fffffffS0_S0__param_12];
	setp.geu.f32 	%p39, %f15, 0f00000000;
	setp.geu.f32 	%p40, %f13, 0f00000000;
	setp.eq.f32 	%p41, %f13, 0fBF800000;
	abs.f32 	%f177, %f239;
	setp.eq.f32 	%p42, %f177, 0f7F800000;
	and.pred  	%p43, %p41, %p42;
	setp.eq.f32 	%p44, %f13, 0f00000000;
	abs.f32 	%f179, %f13;
	setp.eq.f32 	%p45, %f179, 0f7F800000;
	or.pred  	%p46, %p44, %p45;
	selp.f32 	%f181, 0f3F800000, %f2, %p43;
	selp.f32 	%f182, %f4, %f181, %p46;
	selp.f32 	%f183, %f182, %f3, %p40;
	selp.f32 	%f184, %f182, %f183, %p43;
	selp.f32 	%f10, %f182, %f184, %p46;
	setp.eq.f32 	%p47, %f15, 0fBF800000;
	and.pred  	%p48, %p47, %p42;
	setp.eq.f32 	%p49, %f15, 0f00000000;
	abs.f32 	%f185, %f15;
	setp.eq.f32 	%p50, %f185, 0f7F800000;
	or.pred  	%p51, %p49, %p50;
	selp.f32 	%f187, 0f3F800000, %f6, %p48;
	selp.f32 	%f188, %f8, %f187, %p51;
	selp.f32 	%f189, %f188, %f7, %p39;
	selp.f32 	%f190, %f188, %f189, %p48;
	selp.f32 	%f11, %f188, %f190, %p51;
	selp.f32 	%f191, %f2, %f3, %p40;
	selp.f32 	%f192, 0f3F800000, %f191, %p43;
	selp.f32 	%f193, %f4, %f192, %p46;
	selp.f32 	%f194, %f5, %f193, %p2;
	cvt.f64.f32 	%fd14, %f194;
	mov.f64 	%fd15, 0d3FF0000000000000;
	sub.f64 	%fd16, %fd15, %fd14;
	setp.eq.f32 	%p52, %f13, 0f3F800000;
	setp.eq.f32 	%p53, %f239, 0f00000000;
	or.pred  	%p5, %p52, %p53;
	selp.f64 	%fd1, 0d0000000000000000, %fd16, %p5;
	selp.f32 	%f195, %f6, %f7, %p39;
	selp.f32 	%f196, 0f3F800000, %f195, %p48;
	selp.f32 	%f197, %f8, %f196, %p51;
	selp.f32 	%f198, %f9, %f197, %p4;
	cvt.f64.f32 	%fd17, %f198;
	sub.f64 	%fd18, %fd15, %fd17;
	setp.eq.f32 	%p54, %f15, 0f3F800000;
	or.pred  	%p6, %p54, %p53;
	selp.f64 	%fd2, 0d0000000000000000, %fd18, %p6;
	selp.f32 	%f204, %f5, %f10, %p2;
	cvt.f64.f32 	%fd20, %f204;
	selp.f32 	%f210, %f9, %f11, %p4;
$L__BB0_7:
	ld.param.u64 	%rd40, [_Z10adamKerneliPiS_iPfS0_fffffffS0_S0__param_14];
	ld.param.u64 	%rd38, [_Z10adamKerneliPiS_iPfS0_fffffffS0_S0__param_13];
	ld.param.f32 	%f236, [_Z10adamKerneliPiS_iPfS0_fffffffS0_S0__param_8];
	ld.param.u64 	%rd36, [_Z10adamKerneliPiS_iPfS0_fffffffS0_S0__param_5];
	ld.param.u64 	%rd34, [_Z10adamKerneliPiS_iPfS0_fffffffS0_S0__param_4];
	mul.wide.s32 	%rd23, %r58, 4;
	cvta.to.global.u64 	%rd24, %rd36;
	add.s64 	%rd25, %rd24, %rd23;
	mul.wide.s32 	%rd26, %r59, 4;
	cvta.to.global.u64 	%rd27, %rd34;
	add.s64 	%rd28, %rd27, %rd26;
	cvta.to.global.u64 	%rd29, %rd40;
	add.s64 	%rd30, %rd29, %rd26;
	cvta.to.global.u64 	%rd31, %rd38;
	add.s64 	%rd32, %rd31, %rd26;
	ld.global.f32 	%f199, [%rd25];
	mul.f32 	%f200, %f1, %f199;
	ld.global.f32 	%f201, [%rd32];
	mul.f32 	%f202, %f236, %f200;
	fma.rn.f32 	%f203, %f13, %f201, %f202;
	st.global.f32 	[%rd32], %f203;
	cvt.f64.f32 	%fd19, %f203;
	mov.f64 	%fd21, 0d3FF0000000000000;
	sub.f64 	%fd22, %fd21, %fd20;
	selp.f64 	%fd23, 0d0000000000000000, %fd22, %p5;
	div.rn.f64 	%fd24, %fd19, %fd23;
	cvt.rn.f32.f64 	%f205, %fd24;
	ld.global.f32 	%f206, [%rd30];
	mul.f32 	%f207, %f15, %f206;
	mul.f32 	%f208, %f16, %f200;
	fma.rn.f32 	%f209, %f200, %f208, %f207;
	st.global.f32 	[%rd30], %f209;
	cvt.f64.f32 	%fd25, %f209;
	cvt.f64.f32 	%fd26, %f210;
	sub.f64 	%fd27, %fd21, %fd26;
	selp.f64 	%fd28, 0d0000000000000000, %fd27, %p6;
	div.rn.f64 	%fd29, %fd25, %fd28;
	cvt.rn.f32.f64 	%f211, %fd29;
	sqrt.rn.f32 	%f212, %f211;
	add.f32 	%f213, %f17, %f212;
	div.rn.f32 	%f214, %f12, %f213;
	ld.global.f32 	%f215, [%rd28];
	mul.f32 	%f216, %f214, %f205;
	sub.f32 	%f217, %f215, %f216;
	st.global.f32 	[%rd28], %f217;
	ld.global.f32 	%f218, [%rd25+4];
	mul.f32 	%f219, %f1, %f218;
	ld.global.f32 	%f220, [%rd32+4];
	mul.f32 	%f221, %f236, %f219;
	fma.rn.f32 	%f222, %f13, %f220, %f221;
	st.global.f32 	[%rd32+4], %f222;
	cvt.f64.f32 	%fd30, %f222;
	div.rn.f64 	%fd31, %fd30, %fd1;
	cvt.rn.f32.f64 	%f223, %fd31;
	ld.global.f32 	%f224, [%rd30+4];
	mul.f32 	%f225, %f15, %f224;
	mul.f32 	%f226, %f16, %f219;
	fma.rn.f32 	%f227, %f219, %f226, %f225;
	st.global.f32 	[%rd30+4], %f227;
	cvt.f64.f32 	%fd32, %f227;
	div.rn.f64 	%fd33, %fd32, %fd2;
	cvt.rn.f32.f64 	%f228, %fd33;
	sqrt.rn.f32 	%f229, %f228;
	add.f32 	%f230, %f17, %f229;
	div.rn.f32 	%f231, %f12, %f230;
	ld.global.f32 	%f232, [%rd28+4];
	mul.f32 	%f233, %f231, %f223;
	sub.f32 	%f234, %f232, %f233;
	st.global.f32 	[%rd28+4], %f234;
	add.s32 	%r59, %r59, 2;
	add.s32 	%r58, %r58, 2;
	setp.lt.s32 	%p55, %r59, %r7;
	@%p55 bra 	$L__BB0_7;
$L__BB0_8:
	ret;

}


// ===== COMPILED SASS (sm_100) =====

	.target	sm_100

	.elftype	@"ET_EXEC"


//--------------------- .note.nv.tkinfo           --------------------------
	.section	.note.nv.tkinfo,"",@"SHT_NOTE"
	.sectionflags	@"SHF_NOTE_NV_TKINFO"
	.tkinfo
        /*0018*/ 	.word	0x00000002
        /*0030*/ 	.string	""
        /*0030*/ 	.string	"ptxas"
        /*0030*/ 	.string	"Cuda compilation tools, release 13.0, V13.0.88"
        /*0030*/ 	.string	"Build cuda_13.0.r13.0/compiler.36424714_0"
        /*0030*/ 	.string	"-arch sm_100 -m 64 "



//--------------------- .note.nv.cuinfo           --------------------------
	.section	.note.nv.cuinfo,"",@"SHT_NOTE"
	.sectionflags	@"SHF_NOTE_NV_CUINFO"
        /*0018*/ 	.short	0x0002
        /*001a*/ 	.short	0x0064
        /*001c*/ 	.short	0x0082
	.zero		2


//--------------------- .nv.info                  --------------------------
	.section	.nv.info,"",@"SHT_CUDA_INFO"
	.align	4


	//----- nvinfo : EIATTR_REGCOUNT
	.align		4
        /*0000*/ 	.byte	0x04, 0x2f
        /*0002*/ 	.short	(.L_1 - .L_0)
	.align		4
.L_0:
        /*0004*/ 	.word	index@(_Z10adamKerneliPiS_iPfS0_fffffffS0_S0_)
        /*0008*/ 	.word	0x0000002c


	//----- nvinfo : EIATTR_FRAME_SIZE
	.align		4
.L_1:
        /*000c*/ 	.byte	0x04, 0x11
        /*000e*/ 	.short	(.L_3 - .L_2)
	.align		4
.L_2:
        /*0010*/ 	.word	index@($__internal_3_$__cuda_sm3x_div_rn_noftz_f32_slowpath)
        /*0014*/ 	.word	0x00000000


	//----- nvinfo : EIATTR_FRAME_SIZE
	.align		4
.L_3:
        /*0018*/ 	.byte	0x04, 0x11
        /*001a*/ 	.short	(.L_5 - .L_4)
	.align		4
.L_4:
        /*001c*/ 	.word	index@($__internal_2_$__cuda_sm20_sqrt_rn_f32_slowpath)
        /*0020*/ 	.word	0x00000000


	//----- nvinfo : EIATTR_FRAME_SIZE
	.align		4
.L_5:
        /*0024*/ 	.byte	0x04, 0x11
        /*0026*/ 	.short	(.L_7 - .L_6)
	.align		4
.L_6:
        /*0028*/ 	.word	index@($__internal_1_$__cuda_sm20_rcp_rn_f32_slowpath)
        /*002c*/ 	.word	0x00000000


	//----- nvinfo : EIATTR_FRAME_SIZE
	.align		4
.L_7:
        /*0030*/ 	.byte	0x04, 0x11
        /*0032*/ 	.short	(.L_9 - .L_8)
	.align		4
.L_8:
        /*0034*/ 	.word	index@($__internal_0_$__cuda_sm20_div_rn_f64_full)
        /*0038*/ 	.word	0x00000000


	//----- nvinfo : EIATTR_FRAME_SIZE
	.align		4
.L_9:
        /*003c*/ 	.byte	0x04, 0x11
        /*003e*/ 	.short	(.L_11 - .L_10)
	.align		4
.L_10:
        /*0040*/ 	.word	index@(_Z10adamKerneliPiS_iPfS0_fffffffS0_S0_)
        /*0044*/ 	.word	0x00000000


	//----- nvinfo : EIATTR_MIN_STACK_SIZE
	.align		4
.L_11:
        /*0048*/ 	.byte	0x04, 0x12
        /*004a*/ 	.short	(.L_13 - .L_12)
	.align		4
.L_12:
        /*004c*/ 	.word	index@(_Z10adamKerneliPiS_iPfS0_fffffffS0_S0_)
        /*0050*/ 	.word	0x00000000
.L_13:


//--------------------- .nv.compat                --------------------------
	.section	.nv.compat,"",@"SHT_CUDA_COMPAT_INFO"
	.align	4
        /*0000*/ 	.byte	0x02, 0x09, 0x00, 0x00, 0x02, 0x02, 0x01, 0x00, 0x02, 0x05, 0x05, 0x00, 0x03, 0x07, 0x01, 0x01
        /*0010*/ 	.byte	0x02, 0x03, 0x00, 0x00, 0x02, 0x06, 0x01, 0x00, 0x04, 0x0b, 0x08, 0x00, 0x01, 0x00, 0x00, 0x00
        /*0020*/ 	.byte	0x00, 0x00, 0x00, 0x00


//--------------------- .nv.info._Z10adamKerneliPiS_iPfS0_fffffffS0_S0_ --------------------------
	.section	.nv.info._Z10adamKerneliPiS_iPfS0_fffffffS0_S0_,"",@"SHT_CUDA_INFO"
	.sectionflags	@""
	.align	4


	//----- nvinfo : EIATTR_CUDA_API_VERSION
	.align		4
        /*0000*/ 	.byte	0x04, 0x37
        /*0002*/ 	.short	(.L_15 - .L_14)
.L_14:
        /*0004*/ 	.word	0x00000082


	//----- nvinfo : EIATTR_KPARAM_INFO
	.align		4
.L_15:
        /*0008*/ 	.byte	0x04, 0x17
        /*000a*/ 	.short	(.L_17 - .L_16)
.L_16:
        /*000c*/ 	.word	0x00000000
        /*0010*/ 	.short	0x000e
        /*0012*/ 	.short	0x0058
        /*0014*/ 	.byte	0x00, 0xf5, 0x21, 0x00


	//----- nvinfo : EIATTR_KPARAM_INFO
	.align		4
.L_17:
        /*0018*/ 	.byte	0x04, 0x17
        /*001a*/ 	.short	(.L_19 - .L_18)
.L_18:
        /*001c*/ 	.word	0x00000000
        /*0020*/ 	.short	0x000d
        /*0022*/ 	.short	0x0050
        /*0024*/ 	.byte	0x00, 0xf5, 0x21, 0x00


	//----- nvinfo : EIATTR_KPARAM_INFO
	.align		4
.L_19:
        /*0028*/ 	.byte	0x04, 0x17
        /*002a*/ 	.short	(.L_21 - .L_20)
.L_20:
        /*002c*/ 	.word	0x00000000
        /*0030*/ 	.short	0x000c
        /*0032*/ 	.short	0x0048
        /*0034*/ 	.byte	0x00, 0xf0, 0x11, 0x00


	//----- nvinfo : EIATTR_KPARAM_INFO
	.align		4
.L_21:
        /*0038*/ 	.byte	0x04, 0x17
        /*003a*/ 	.short	(.L_23 - .L_22)
.L_22:
        /*003c*/ 	.word	0x00000000
        /*0040*/ 	.short	0x000b
        /*0042*/ 	.short	0x0044
        /*0044*/ 	.byte	0x00, 0xf0, 0x11, 0x00


	//----- nvinfo : EIATTR_KPARAM_INFO
	.align		4
.L_23:
        /*0048*/ 	.byte	0x04, 0x17
        /*004a*/ 	.short	(.L_25 - .L_24)
.L_24:
        /*004c*/ 	.word	0x00000000
        /*0050*/ 	.short	0x000a
        /*0052*/ 	.short	0x0040
        /*0054*/ 	.byte	0x00, 0xf0, 0x11, 0x00


	//----- nvinfo : EIATTR_KPARAM_INFO
	.align		4
.L_25:
        /*0058*/ 	.byte	0x04, 0x17
        /*005a*/ 	.short	(.L_27 - .L_26)
.L_26:
        /*005c*/ 	.word	0x00000000
        /*0060*/ 	.short	0x0009
        /*0062*/ 	.short	0x003c
        /*0064*/ 	.byte	0x00, 0xf0, 0x11, 0x00


	//----- nvinfo : EIATTR_KPARAM_INFO
	.align		4
.L_27:
        /*0068*/ 	.byte	0x04, 0x17
        /*006a*/ 	.short	(.L_29 - .L_28)
.L_28:
        /*006c*/ 	.word	0x00000000
        /*0070*/ 	.short	0x0008
        /*0072*/ 	.short	0x0038
        /*0074*/ 	.byte	0x00, 0xf0, 0x11, 0x00


	//----- nvinfo : EIATTR_KPARAM_INFO
	.align		4
.L_29:
        /*0078*/ 	.byte	0x04, 0x17
        /*007a*/ 	.short	(.L_31 - .L_30)
.L_30:
        /*007c*/ 	.word	0x00000000
        /*0080*/ 	.short	0x0007
        /*0082*/ 	.short	0x0034
        /*0084*/ 	.byte	0x00, 0xf0, 0x11, 0x00


	//----- nvinfo : EIATTR_KPARAM_INFO
	.align		4
.L_31:
        /*0088*/ 	.byte	0x04, 0x17
        /*008a*/ 	.short	(.L_33 - .L_32)
.L_32:
        /*008c*/ 	.word	0x00000000
        /*0090*/ 	.short	0x0006
        /*0092*/ 	.short	0x0030
        /*0094*/ 	.byte	0x00, 0xf0, 0x11, 0x00


	//----- nvinfo : EIATTR_KPARAM_INFO
	.align		4
.L_33:
        /*0098*/ 	.byte	0x04, 0x17
        /*009a*/ 	.short	(.L_35 - .L_34)
.L_34:
        /*009c*/ 	.word	0x00000000
        /*00a0*/ 	.short	0x0005
        /*00a2*/ 	.short	0x0028
        /*00a4*/ 	.byte	0x00, 0xf5, 0x21, 0x00


	//----- nvinfo : EIATTR_KPARAM_INFO
	.align		4
.L_35:
        /*00a8*/ 	.byte	0x04, 0x17
        /*00aa*/ 	.short	(.L_37 - .L_36)
.L_36:
        /*00ac*/ 	.word	0x00000000
        /*00b0*/ 	.short	0x0004
        /*00b2*/ 	.short	0x0020
        /*00b4*/ 	.byte	0x00, 0xf5, 0x21, 0x00


	//----- nvinfo : EIATTR_KPARAM_INFO
	.align		4
.L_37:
        /*00b8*/ 	.byte	0x04, 0x17
        /*00ba*/ 	.short	(.L_39 - .L_38)
.L_38:
        /*00bc*/ 	.word	0x00000000
        /*00c0*/ 	.short	0x0003
        /*00c2*/ 	.short	0x0018
        /*00c4*/ 	.byte	0x00, 0xf0, 0x11, 0x00


	//----- nvinfo : EIATTR_KPARAM_INFO
	.align		4
.L_39:
        /*00c8*/ 	.byte	0x04, 0x17
        /*00ca*/ 	.short	(.L_41 - .L_40)
.L_40:
        /*00cc*/ 	.word	0x00000000
        /*00d0*/ 	.short	0x0002
        /*00d2*/ 	.short	0x0010
        /*00d4*/ 	.byte	0x00, 0xf5, 0x21, 0x00


	//----- nvinfo : EIATTR_KPARAM_INFO
	.align		4
.L_41:
        /*00d8*/ 	.byte	0x04, 0x17
        /*00da*/ 	.short	(.L_43 - .L_42)
.L_42:
        /*00dc*/ 	.word	0x00000000
        /*00e0*/ 	.short	0x0001
        /*00e2*/ 	.short	0x0008
        /*00e4*/ 	.byte	0x00, 0xf5, 0x21, 0x00


	//----- nvinfo : EIATTR_KPARAM_INFO
	.align		4
.L_43:
        /*00e8*/ 	.byte	0x04, 0x17
        /*00ea*/ 	.short	(.L_45 - .L_44)
.L_44:
        /*00ec*/ 	.word	0x00000000
        /*00f0*/ 	.short	0x0000
        /*00f2*/ 	.short	0x0000
        /*00f4*/ 	.byte	0x00, 0xf0, 0x11, 0x00


	//----- nvinfo : EIATTR_SPARSE_MMA_MASK
	.align		4
.L_45:
        /*00f8*/ 	.byte	0x03, 0x50
        /*00fa*/ 	.short	0x0000


	//----- nvinfo : EIATTR_MAXREG_COUNT
	.align		4
        /*00fc*/ 	.byte	0x03, 0x1b
        /*00fe*/ 	.short	0x00ff


	//----- nvinfo : EIATTR_MERCURY_ISA_VERSION
	.align		4
        /*0100*/ 	.byte	0x03, 0x5f
        /*0102*/ 	.short	0x0101


	//----- nvinfo : EIATTR_VRC_CTA_INIT_COUNT
	.align		4
        /*0104*/ 	.byte	0x02, 0x4a
	.zero		1
	.zero		1


	//----- nvinfo : EIATTR_EXIT_INSTR_OFFSETS
	.align		4
        /*0108*/ 	.byte	0x04, 0x1c
        /*010a*/ 	.short	(.L_47 - .L_46)


	//   ....[0]....
.L_46:
        /*010c*/ 	.word	0x00000090


	//   ....[1]....
        /*0110*/ 	.word	0x00000100


	//   ....[2]....
        /*0114*/ 	.word	0x00000230


	//   ....[3]....
        /*0118*/ 	.word	0x000014a0


	//   ....[4]....
        /*011c*/ 	.word	0x00002420


	//----- nvinfo : EIATTR_CRS_STACK_SIZE
	.align		4
.L_47:
        /*0120*/ 	.byte	0x04, 0x1e
        /*0122*/ 	.short	(.L_49 - .L_48)
.L_48:
        /*0124*/ 	.word	0x00000000


	//----- nvinfo : EIATTR_CBANK_PARAM_SIZE
	.align		4
.L_49:
        /*0128*/ 	.byte	0x03, 0x19
        /*012a*/ 	.short	0x0060


	//----- nvinfo : EIATTR_PARAM_CBANK
	.align		4
        /*012c*/ 	.byte	0x04, 0x0a
        /*012e*/ 	.short	(.L_51 - .L_50)
	.align		4
.L_50:
        /*0130*/ 	.word	index@(.nv.constant0._Z10adamKerneliPiS_iPfS0_fffffffS0_S0_)
        /*0134*/ 	.short	0x0380
        /*0136*/ 	.short	0x0060


	//----- nvinfo : EIATTR_SW_WAR
	.align		4
.L_51:
        /*0138*/ 	.byte	0x04, 0x36
        /*013a*/ 	.short	(.L_53 - .L_52)
.L_52:
        /*013c*/ 	.word	0x00000008
.L_53:


//--------------------- .nv.callgraph             --------------------------
	.section	.nv.callgraph,"",@"SHT_CUDA_CALLGRAPH"
	.align	4
	.sectionentsize	8
	.align		4
        /*0000*/ 	.word	0x00000000
	.align		4
        /*0004*/ 	.word	0xffffffff
	.align		4
        /*0008*/ 	.word	0x00000000
	.align		4
        /*000c*/ 	.word	0xfffffffe
	.align		4
        /*0010*/ 	.word	0x00000000
	.align		4
        /*0014*/ 	.word	0xfffffffd
	.align		4
        /*0018*/ 	.word	0x00000000
	.align		4
        /*001c*/ 	.word	0xfffffffc


//--------------------- .text._Z10adamKerneliPiS_iPfS0_fffffffS0_S0_ --------------------------
	.section	.text._Z10adamKerneliPiS_iPfS0_fffffffS0_S0_,"ax",@progbits
	.align	128
        .global         _Z10adamKerneliPiS_iPfS0_fffffffS0_S0_
        .type           _Z10adamKerneliPiS_iPfS0_fffffffS0_S0_,@function
        .size           _Z10adamKerneliPiS_iPfS0_fffffffS0_S0_,(.L_x_56 - _Z10adamKerneliPiS_iPfS0_fffffffS0_S0_)
        .other          _Z10adamKerneliPiS_iPfS0_fffffffS0_S0_,@"STO_CUDA_ENTRY STV_DEFAULT"
_Z10adamKerneliPiS_iPfS0_fffffffS0_S0_:
.text._Z10adamKerneliPiS_iPfS0_fffffffS0_S0_:
[----:B------:R-:W-:Y:S01]  /*0000*/  LDC R1, c[0x0][0x37c] ;  /* 0x0000df00ff017b82 */ /* 0x000fe20000000800 */
[----:B------:R-:W0:Y:S07]  /*0010*/  S2R R0, SR_TID.X ;  /* 0x0000000000007919 */ /* 0x000e2e0000002100 */
[----:B------:R-:W0:Y:S01]  /*0020*/  S2UR UR4, SR_CTAID.Y ;  /* 0x00000000000479c3 */ /* 0x000e220000002600 */
[----:B------:R-:W1:Y:S01]  /*0030*/  LDCU UR5, c[0x0][0x380] ;  /* 0x00007000ff0577ac */ /* 0x000e620008000800 */
[----:B------:R-:W2:Y:S06]  /*0040*/  LDCU UR6, c[0x0][0x398] ;  /* 0x00007300ff0677ac */ /* 0x000eac0008000800 */
[----:B------:R-:W0:Y:S02]  /*0050*/  LDC R25, c[0x0][0x360] ;  /* 0x0000d800ff197b82 */ /* 0x000e240000000800 */
[----:B0-----:R-:W-:-:S04]  /*0060*/  IMAD R25, R25, UR4, R0 ;  /* 0x0000000419197c24 */ /* 0x001fc8000f8e0200 */
[----:B-1----:R-:W-:-:S05]  /*0070*/  IMAD R25, R25, UR5, RZ ;  /* 0x0000000519197c24 */ /* 0x002fca000f8e02ff */
[----:B--2---:R-:W-:-:S13]  /*0080*/  ISETP.GE.AND P0, PT, R25, UR6, PT ;  /* 0x0000000619007c0c */ /* 0x004fda000bf06270 */
[----:B------:R-:W-:Y:S05]  /*0090*/  @P0 EXIT ;  /* 0x000000000000094d */ /* 0x000fea0003800000 */
[----:B------:R-:W0:Y:S01]  /*00a0*/  S2R R2, SR_CTAID.X ;  /* 0x0000000000027919 */ /* 0x000e220000002500 */
[----:B------:R-:W0:Y:S01]  /*00b0*/  LDC.64 R4, c[0x0][0x388] ;  /* 0x0000e200ff047b82 */ /* 0x000e220000000a00 */
[----:B------:R-:W1:Y:S01]  /*00c0*/  LDCU.64 UR4, c[0x0][0x358] ;  /* 0x00006b00ff0477ac */ /* 0x000e620008000a00 */
[----:B0-----:R-:W-:-:S05]  /*00d0*/  IMAD.WIDE.U32 R4, R2, 0x4, R4 ;  /* 0x0000000402047825 */ /* 0x001fca00078e0004 */
[----:B-1----:R-:W2:Y:S02]  /*00e0*/  LDG.E R3, desc[UR4][R4.64] ;  /* 0x0000000404037981 */ /* 0x002ea4000c1e1900 */
[----:B--2---:R-:W-:-:S13]  /*00f0*/  ISETP.NE.AND P0, PT, R3, -0x1, PT ;  /* 0xffffffff0300780c */ /* 0x004fda0003f05270 */
[----:B------:R-:W-:Y:S05]  /*0100*/  @!P0 EXIT ;  /* 0x000000000000894d */ /* 0x000fea0003800000 */
[----:B------:R-:W0:Y:S02]  /*0110*/  LDC.64 R4, c[0x0][0x390] ;  /* 0x0000e400ff047b82 */ /* 0x000e240000000a00 */
[----:B0-----:R-:W-:-:S06]  /*0120*/  IMAD.WIDE.U32 R4, R2, 0x4, R4 ;  /* 0x0000000402047825 */ /* 0x001fcc00078e0004 */
[----:B------:R-:W2:Y:S02]  /*0130*/  LDG.E R4, desc[UR4][R4.64] ;  /* 0x0000000404047981 */ /* 0x000ea4000c1e1900 */
[----:B--2---:R-:W-:-:S05]  /*0140*/  I2FP.F32.S32 R0, R4 ;  /* 0x0000000400007245 */ /* 0x004fca0000201400 */
[----:B------:R-:W-:-:S05]  /*0150*/  VIADD R6, R0, 0x1800000 ;  /* 0x0180000000067836 */ /* 0x000fca0000000000 */
[----:B------:R-:W-:-:S04]  /*0160*/  LOP3.LUT R6, R6, 0x7f800000, RZ, 0xc0, !PT ;  /* 0x7f80000006067812 */ /* 0x000fc800078ec0ff */
[----:B------:R-:W-:-:S13]  /*0170*/  ISETP.GT.U32.AND P0, PT, R6, 0x1ffffff, PT ;  /* 0x01ffffff0600780c */ /* 0x000fda0003f04070 */
[----:B------:R-:W-:Y:S05]  /*0180*/  @P0 BRA `(.L_x_0) ;  /* 0x0000000000100947 */ /* 0x000fea0003800000 */
[----:B------:R-:W-:-:S07]  /*0190*/  MOV R10, 0x1b0 ;  /* 0x000001b0000a7802 */ /* 0x000fce0000000f00 */
[----:B------:R-:W-:Y:S05]  /*01a0*/  CALL.REL.NOINC `($__internal_1_$__cuda_sm20_rcp_rn_f32_slowpath) ;  /* 0x0000002800107944 */ /* 0x000fea0003c00000 */
[----:B------:R-:W-:Y:S01]  /*01b0*/  IMAD.MOV.U32 R5, RZ, RZ, R0 ;  /* 0x000000ffff057224 */ /* 0x000fe200078e0000 */
[----:B------:R-:W-:Y:S06]  /*01c0*/  BRA `(.L_x_1) ;  /* 0x0000000000107947 */ /* 0x000fec0003800000 */
.L_x_0:
[----:B------:R-:W0:Y:S02]  /*01d0*/  MUFU.RCP R5, R0 ;  /* 0x0000000000057308 */ /* 0x000e240000001000 */
[----:B0-----:R-:W-:-:S04]  /*01e0*/  FFMA R4, R0, R5, -1 ;  /* 0xbf80000000047423 */ /* 0x001fc80000000005 */
[----:B------:R-:W-:-:S04]  /*01f0*/  FADD.FTZ R4, -R4, -RZ ;  /* 0x800000ff04047221 */ /* 0x000fc80000010100 */
[----:B------:R-:W-:-:S07]  /*0200*/  FFMA R5, R5, R4, R5 ;  /* 0x0000000405057223 */ /* 0x000fce0000000005 */
.L_x_1:
[----:B------:R-:W0:Y:S02]  /*0210*/  LDC R7, c[0x0][0x380] ;  /* 0x0000e000ff077b82 */ /* 0x000e240000000800 */
[----:B0-----:R-:W-:-:S13]  /*0220*/  ISETP.GE.AND P0, PT, R7, 0x1, PT ;  /* 0x000000010700780c */ /* 0x001fda0003f06270 */
[----:B------:R-:W-:Y:S05]  /*0230*/  @!P0 EXIT ;  /* 0x000000000000894d */ /* 0x000fea0003800000 */
[----:B------:R-:W0:Y:S01]  /*0240*/  LDC R11, c[0x0][0x3b4] ;  /* 0x0000ed00ff0b7b82 */ /* 0x000e220000000800 */
[----:B------:R-:W-:Y:S01]  /*0250*/  IMAD.MOV.U32 R23, RZ, RZ, 0x3a2c32e4 ;  /* 0x3a2c32e4ff177424 */ /* 0x000fe200078e00ff */
[----:B------:R-:W1:Y:S01]  /*0260*/  LDCU UR6, c[0x0][0x398] ;  /* 0x00007300ff0677ac */ /* 0x000e620008000800 */
[----:B------:R-:W-:Y:S01]  /*0270*/  IMAD.MOV.U32 R18, RZ, RZ, 0x391fcb8e ;  /* 0x391fcb8eff127424 */ /* 0x000fe200078e00ff */
[----:B------:R-:W-:Y:S04]  /*0280*/  BSSY.RECONVERGENT B0, `(.L_x_2) ;  /* 0x0000120000007945 */ /* 0x000fe80003800200 */
[----:B------:R-:W2:Y:S01]  /*0290*/  LDC R8, c[0x0][0x3bc] ;  /* 0x0000ef00ff087b82 */ /* 0x000ea20000000800 */
[----:B-1----:R-:W-:Y:S02]  /*02a0*/  IMAD R2, R2, UR6, R25 ;  /* 0x0000000602027c24 */ /* 0x002fe4000f8e0219 */
[C---:B0-----:R-:W-:Y:S01]  /*02b0*/  FMUL R0, |R11|.reuse, 16777216 ;  /* 0x4b8000000b007820 */ /* 0x041fe20000400200 */
[----:B------:R-:W-:-:S04]  /*02c0*/  FSETP.GEU.AND P0, PT, |R11|, 1.175494350822287508e-38, PT ;  /* 0x008000000b00780b */ /* 0x000fc80003f0e200 */
[----:B------:R-:W-:Y:S01]  /*02d0*/  FSEL R0, R0, |R11|, !P0 ;  /* 0x4000000b00007208 */ /* 0x000fe20004000000 */
[C---:B--2---:R-:W-:Y:S01]  /*02e0*/  FMUL R13, |R8|.reuse, 16777216 ;  /* 0x4b800000080d7820 */ /* 0x044fe20000400200 */
[----:B------:R-:W-:-:S03]  /*02f0*/  FSETP.GEU.AND P1, PT, |R8|, 1.175494350822287508e-38, PT ;  /* 0x008000000800780b */ /* 0x000fc60003f2e200 */
[----:B------:R-:W-:Y:S01]  /*0300*/  VIADD R4, R0, 0xc0cafb0d ;  /* 0xc0cafb0d00047836 */ /* 0x000fe20000000000 */
[----:B------:R-:W-:-:S04]  /*0310*/  FSEL R13, R13, |R8|, !P1 ;  /* 0x400000080d0d7208 */ /* 0x000fc80004800000 */
[----:B------:R-:W-:Y:S01]  /*0320*/  LOP3.LUT R9, R4, 0xff800000, RZ, 0xc0, !PT ;  /* 0xff80000004097812 */ /* 0x000fe200078ec0ff */
[----:B------:R-:W-:-:S03]  /*0330*/  VIADD R4, R13, 0xc0cafb0d ;  /* 0xc0cafb0d0d047836 */ /* 0x000fc60000000000 */
[-C--:B------:R-:W-:Y:S02]  /*0340*/  IADD3 R0, PT, PT, R0, -R9.reuse, RZ ;  /* 0x8000000900007210 */ /* 0x080fe40007ffe0ff */
[----:B------:R-:W-:Y:S02]  /*0350*/  I2FP.F32.S32 R9, R9 ;  /* 0x0000000900097245 */ /* 0x000fe40000201400 */
[----:B------:R-:W-:Y:S01]  /*0360*/  LOP3.LUT R14, R4, 0xff800000, RZ, 0xc0, !PT ;  /* 0xff800000040e7812 */ /* 0x000fe200078ec0ff */
[C---:B------:R-:W-:Y:S01]  /*0370*/  FADD R6, R0.reuse, 1 ;  /* 0x3f80000000067421 */ /* 0x040fe20000000000 */
[----:B------:R-:W-:Y:S01]  /*0380*/  FADD R15, R0, -1 ;  /* 0xbf800000000f7421 */ /* 0x000fe20000000000 */
[----:B------:R-:W-:Y:S02]  /*0390*/  FSEL R4, RZ, -24, P0 ;  /* 0xc1c00000ff047808 */ /* 0x000fe40000000000 */
[----:B------:R-:W-:Y:S02]  /*03a0*/  IMAD.IADD R10, R13, 0x1, -R14 ;  /* 0x000000010d0a7824 */ /* 0x000fe400078e0a0e */
[----:B------:R-:W-:Y:S01]  /*03b0*/  FADD R13, R15, R15 ;  /* 0x0000000f0f0d7221 */ /* 0x000fe20000000000 */
[----:B------:R-:W0:Y:S01]  /*03c0*/  MUFU.RCP R6, R6 ;  /* 0x0000000600067308 */ /* 0x000e220000001000 */
[C---:B------:R-:W-:Y:S01]  /*03d0*/  FADD R16, R10.reuse, 1 ;  /* 0x3f8000000a107421 */ /* 0x040fe20000000000 */
[----:B------:R-:W-:-:S04]  /*03e0*/  FADD R21, R10, -1 ;  /* 0xbf8000000a157421 */ /* 0x000fc80000000000 */
[----:B------:R-:W-:Y:S02]  /*03f0*/  FADD R19, R21, R21 ;  /* 0x0000001515137221 */ /* 0x000fe40000000000 */
[----:B------:R-:W1:Y:S01]  /*0400*/  MUFU.RCP R16, R16 ;  /* 0x0000001000107308 */ /* 0x000e620000001000 */
[----:B0-----:R-:W-:Y:S01]  /*0410*/  FMUL R0, R6, R13 ;  /* 0x0000000d06007220 */ /* 0x001fe20000400000 */
[----:B------:R-:W-:-:S03]  /*0420*/  FFMA R13, R9, 1.1920928955078125e-07, R4 ;  /* 0x34000000090d7823 */ /* 0x000fc60000000004 */
[----:B------:R-:W-:Y:S01]  /*0430*/  FADD R12, R15, -R0 ;  /* 0x800000000f0c7221 */ /* 0x000fe20000000000 */
[C---:B------:R-:W-:Y:S01]  /*0440*/  FMUL R10, R0.reuse, R0 ;  /* 0x00000000000a7220 */ /* 0x040fe20000400000 */
[----:B------:R-:W-:Y:S01]  /*0450*/  FFMA R9, R0, 1.4426950216293334961, R13 ;  /* 0x3fb8aa3b00097823 */ /* 0x000fe2000000000d */
[----:B-1----:R-:W-:Y:S01]  /*0460*/  FMUL R4, R16, R19 ;  /* 0x0000001310047220 */ /* 0x002fe20000400000 */
[----:B------:R-:W-:Y:S01]  /*0470*/  FADD R12, R12, R12 ;  /* 0x0000000c0c0c7221 */ /* 0x000fe20000000000 */
[----:B------:R-:W-:Y:S01]  /*0480*/  I2FP.F32.S32 R19, R14 ;  /* 0x0000000e00137245 */ /* 0x000fe20000201400 */
[C---:B------:R-:W-:Y:S01]  /*0490*/  FFMA R17, R10.reuse, R23, 0.0032181653659790754318 ;  /* 0x3b52e7db0a117423 */ /* 0x040fe20000000017 */
[----:B------:R-:W-:Y:S01]  /*04a0*/  FADD R14, R21, -R4 ;  /* 0x80000004150e7221 */ /* 0x000fe20000000000 */
[----:B------:R-:W-:Y:S01]  /*04b0*/  FFMA R15, R15, -R0, R12 ;  /* 0x800000000f0f7223 */ /* 0x000fe2000000000c */
[----:B------:R-:W-:Y:S01]  /*04c0*/  FSEL R12, RZ, -24, P1 ;  /* 0xc1c00000ff0c7808 */ /* 0x000fe20000800000 */
[----:B------:R-:W-:Y:S01]  /*04d0*/  FFMA R17, R10, R17, 0.018033718690276145935 ;  /* 0x3c93bb730a117423 */ /* 0x000fe20000000011 */
[----:B------:R-:W-:Y:S01]  /*04e0*/  FADD R14, R14, R14 ;  /* 0x0000000e0e0e7221 */ /* 0x000fe20000000000 */
[----:B------:R-:W-:Y:S01]  /*04f0*/  FADD R13, R13, -R9 ;  /* 0x800000090d0d7221 */ /* 0x000fe20000000000 */
[----:B------:R-:W-:Y:S01]  /*0500*/  FMUL R15, R6, R15 ;  /* 0x0000000f060f7220 */ /* 0x000fe20000400000 */
[----:B------:R-:W-:Y:S01]  /*0510*/  FFMA R17, R10, R17, 0.12022458761930465698 ;  /* 0x3df6384f0a117423 */ /* 0x000fe20000000011 */
[-C--:B------:R-:W-:Y:S01]  /*0520*/  FFMA R21, R21, -R4.reuse, R14 ;  /* 0x8000000415157223 */ /* 0x080fe2000000000e */
[----:B------:R-:W-:Y:S01]  /*0530*/  FFMA R19, R19, 1.1920928955078125e-07, R12 ;  /* 0x3400000013137823 */ /* 0x000fe2000000000c */
[----:B------:R-:W-:Y:S01]  /*0540*/  FMUL R14, R4, R4 ;  /* 0x00000004040e7220 */ /* 0x000fe20000400000 */
[----:B------:R-:W-:Y:S01]  /*0550*/  FFMA R12, R0, 1.4426950216293334961, R13 ;  /* 0x3fb8aa3b000c7823 */ /* 0x000fe2000000000d */
[----:B------:R-:W-:Y:S01]  /*0560*/  FMUL R17, R10, R17 ;  /* 0x000000110a117220 */ /* 0x000fe20000400000 */
[----:B------:R-:W-:Y:S01]  /*0570*/  FFMA R10, R4, 1.4426950216293334961, R19 ;  /* 0x3fb8aa3b040a7823 */ /* 0x000fe20000000013 */
[C---:B------:R-:W-:Y:S01]  /*0580*/  FFMA R23, R14.reuse, R23, 0.0032181653659790754318 ;  /* 0x3b52e7db0e177423 */ /* 0x040fe20000000017 */
[----:B------:R-:W0:Y:S01]  /*0590*/  LDC R6, c[0x0][0x3c8] ;  /* 0x0000f200ff067b82 */ /* 0x000e220000000800 */
[----:B------:R-:W-:Y:S01]  /*05a0*/  FFMA R13, R15, 1.4426950216293334961, R12 ;  /* 0x3fb8aa3b0f0d7823 */ /* 0x000fe2000000000c */
[----:B------:R-:W-:Y:S01]  /*05b0*/  FADD R19, R19, -R10 ;  /* 0x8000000a13137221 */ /* 0x000fe20000000000 */
[----:B------:R-:W-:Y:S01]  /*05c0*/  FFMA R23, R14, R23, 0.018033718690276145935 ;  /* 0x3c93bb730e177423 */ /* 0x000fe20000000017 */
[----:B------:R-:W-:Y:S01]  /*05d0*/  FMUL R21, R16, R21 ;  /* 0x0000001510157220 */ /* 0x000fe20000400000 */
[----:B------:R-:W-:Y:S01]  /*05e0*/  FFMA R12, R0, 1.9251366722983220825e-08, R13 ;  /* 0x32a55e34000c7823 */ /* 0x000fe2000000000d */
[----:B------:R-:W-:Y:S01]  /*05f0*/  FMUL R13, R17, 3 ;  /* 0x40400000110d7820 */ /* 0x000fe20000400000 */
[----:B------:R-:W-:Y:S01]  /*0600*/  FFMA R16, R4, 1.4426950216293334961, R19 ;  /* 0x3fb8aa3b04107823 */ /* 0x000fe20000000013 */
[----:B------:R-:W-:-:S02]  /*0610*/  FFMA R23, R14, R23, 0.12022458761930465698 ;  /* 0x3df6384f0e177423 */ /* 0x000fc40000000017 */
[----:B------:R-:W-:Y:S01]  /*0620*/  FFMA R13, R15, R13, R12 ;  /* 0x0000000d0f0d7223 */ /* 0x000fe2000000000c */
[----:B------:R-:W-:Y:S01]  /*0630*/  FFMA R15, R21, 1.4426950216293334961, R16 ;  /* 0x3fb8aa3b150f7823 */ /* 0x000fe20000000010 */
[----:B------:R-:W-:Y:S01]  /*0640*/  FMUL R23, R14, R23 ;  /* 0x000000170e177220 */ /* 0x000fe20000400000 */
[----:B------:R-:W-:Y:S02]  /*0650*/  IMAD R14, R3, UR6, RZ ;  /* 0x00000006030e7c24 */ /* 0x000fe4000f8e02ff */
[----:B------:R-:W-:Y:S01]  /*0660*/  FFMA R12, R0, R17, R13 ;  /* 0x00000011000c7223 */ /* 0x000fe2000000000d */
[----:B------:R-:W-:Y:S01]  /*0670*/  FFMA R0, R4, 1.9251366722983220825e-08, R15 ;  /* 0x32a55e3404007823 */ /* 0x000fe2000000000f */
[----:B------:R-:W-:Y:S02]  /*0680*/  FMUL R13, R23, 3 ;  /* 0x40400000170d7820 */ /* 0x000fe40000400000 */
[----:B------:R-:W-:Y:S01]  /*0690*/  FADD R16, R9, R12 ;  /* 0x0000000c09107221 */ /* 0x000fe20000000000 */
[----:B------:R-:W-:Y:S01]  /*06a0*/  LOP3.LUT R20, RZ, R14, RZ, 0x33, !PT ;  /* 0x0000000eff147212 */ /* 0x000fe200078e33ff */
[----:B------:R-:W-:-:S02]  /*06b0*/  FFMA R21, R21, R13, R0 ;  /* 0x0000000d15157223 */ /* 0x000fc40000000000 */
[----:B------:R-:W-:Y:S02]  /*06c0*/  FADD R15, -R9, R16 ;  /* 0x00000010090f7221 */ /* 0x000fe40000000100 */
[----:B------:R-:W-:Y:S01]  /*06d0*/  FFMA R21, R4, R23, R21 ;  /* 0x0000001704157223 */ /* 0x000fe20000000015 */
[----:B0-----:R-:W-:Y:S01]  /*06e0*/  FMUL R13, R16, R6 ;  /* 0x00000006100d7220 */ /* 0x001fe20000400000 */
[----:B------:R-:W-:Y:S01]  /*06f0*/  IADD3 R4, PT, PT, R25, R14, RZ ;  /* 0x0000000e19047210 */ /* 0x000fe20007ffe0ff */
[----:B------:R-:W-:Y:S01]  /*0700*/  FADD R15, R12, -R15 ;  /* 0x8000000f0c0f7221 */ /* 0x000fe20000000000 */
[----:B------:R-:W-:Y:S01]  /*0710*/  FADD R17, R10, R21 ;  /* 0x000000150a117221 */ /* 0x000fe20000000000 */
[----:B------:R-:W0:Y:S01]  /*0720*/  FRND R0, R13 ;  /* 0x0000000d00007307 */ /* 0x000e220000201000 */
[-C--:B------:R-:W-:Y:S01]  /*0730*/  FFMA R16, R16, R6.reuse, -R13 ;  /* 0x0000000610107223 */ /* 0x080fe2000000080d */
[C---:B------:R-:W-:Y:S02]  /*0740*/  IMAD.IADD R3, R4.reuse, 0x1, R7 ;  /* 0x0000000104037824 */ /* 0x040fe400078e0207 */
[----:B------:R-:W-:Y:S01]  /*0750*/  FMUL R9, R17, R6 ;  /* 0x0000000611097220 */ /* 0x000fe20000400000 */
[----:B------:R-:W-:-:S02]  /*0760*/  VIADD R22, R4, 0x1 ;  /* 0x0000000104167836 */ /* 0x000fc40000000000 */
[----:B------:R-:W-:Y:S01]  /*0770*/  FFMA R16, R15, R6, R16 ;  /* 0x000000060f107223 */ /* 0x000fe20000000010 */
[----:B------:R-:W-:Y:S01]  /*0780*/  FMUL R15, R6, 0.5 ;  /* 0x3f000000060f7820 */ /* 0x000fe20000400000 */
[----:B------:R-:W-:Y:S01]  /*0790*/  FADD R10, -R10, R17 ;  /* 0x000000110a0a7221 */ /* 0x000fe20000000100 */
[----:B------:R-:W1:Y:S01]  /*07a0*/  FRND R12, R9 ;  /* 0x00000009000c7307 */ /* 0x000e620000201000 */
[----:B------:R-:W-:Y:S02]  /*07b0*/  VIMNMX R19, PT, PT, R3, R22, !PT ;  /* 0x0000001603137248 */ /* 0x000fe40007fe0100 */
[----:B------:R-:W-:Y:S01]  /*07c0*/  FADD R21, R21, -R10 ;  /* 0x8000000a15157221 */ /* 0x000fe20000000000 */
[-C--:B------:R-:W-:Y:S01]  /*07d0*/  FFMA R10, R17, R6.reuse, -R9 ;  /* 0x00000006110a7223 */ /* 0x080fe20000000809 */
[----:B------:R-:W-:Y:S01]  /*07e0*/  IADD3 R14, PT, PT, -R4, R19, RZ ;  /* 0x00000013040e7210 */ /* 0x000fe20007ffe1ff */
[----:B------:R-:W-:Y:S02]  /*07f0*/  IMAD.IADD R20, R19, 0x1, R20 ;  /* 0x0000000113147824 */ /* 0x000fe400078e0214 */
[----:B0-----:R-:W-:Y:S01]  /*0800*/  FADD R7, R13, -R0 ;  /* 0x800000000d077221 */ /* 0x001fe20000000000 */
[----:B------:R-:W0:Y:S01]  /*0810*/  FRND.TRUNC R15, R15 ;  /* 0x0000000f000f7307 */ /* 0x000e22000020d000 */
[----:B------:R-:W-:Y:S01]  /*0820*/  FFMA R21, R21, R6, R10 ;  /* 0x0000000615157223 */ /* 0x000fe2000000000a */
[----:B------:R-:W-:Y:S01]  /*0830*/  FSETP.GT.AND P0, PT, R0, RZ, PT ;  /* 0x000000ff0000720b */ /* 0x000fe20003f04000 */
[----:B------:R-:W-:Y:S01]  /*0840*/  FADD R7, R16, R7 ;  /* 0x0000000710077221 */ /* 0x000fe20000000000 */
[----:B------:R-:W-:Y:S01]  /*0850*/  LOP3.LUT R16, R14, 0x1, RZ, 0xc0, !PT ;  /* 0x000000010e107812 */ /* 0x000fe200078ec0ff */
[----:B------:R-:W-:Y:S01]  /*0860*/  FADD R19, R11, R11 ;  /* 0x0000000b0b137221 */ /* 0x000fe20000000000 */
[C---:B------:R-:W-:Y:S01]  /*0870*/  FSETP.GT.AND P6, PT, |R9|.reuse, 152, PT ;  /* 0x431800000900780b */ /* 0x040fe20003fc4200 */
[----:B-1----:R-:W-:Y:S01]  /*0880*/  FADD R14, R9, -R12 ;  /* 0x8000000c090e7221 */ /* 0x002fe20000000000 */
[----:B------:R-:W-:Y:S01]  /*0890*/  FFMA R10, R7, R18, 0.0013391353422775864601 ;  /* 0x3aaf85ed070a7423 */ /* 0x000fe20000000012 */
[----:B------:R-:W1:Y:S01]  /*08a0*/  FRND.FLOOR R17, R6 ;  /* 0x0000000600117307 */ /* 0x000e620000205000 */
[----:B------:R-:W-:Y:S01]  /*08b0*/  ISETP.NE.U32.AND P3, PT, R16, 0x1, PT ;  /* 0x000000011000780c */ /* 0x000fe20003f65070 */
[----:B------:R-:W-:Y:S01]  /*08c0*/  FADD R21, R21, R14 ;  /* 0x0000000e15157221 */ /* 0x000fe20000000000 */
[----:B------:R-:W-:Y:S01]  /*08d0*/  FFMA R10, R7, R10, 0.0096188392490148544312 ;  /* 0x3c1d9856070a7423 */ /* 0x000fe2000000000a */
[----:B------:R-:W-:-:S02]  /*08e0*/  FSETP.GT.AND P1, PT, R12, RZ, PT ;  /* 0x000000ff0c00720b */ /* 0x000fc40003f24000 */
[----:B------:R-:W-:Y:S01]  /*08f0*/  FFMA R16, R21, R18, 0.0013391353422775864601 ;  /* 0x3aaf85ed15107423 */ /* 0x000fe20000000012 */
[----:B0-----:R-:W-:Y:S01]  /*0900*/  FADD R15, R15, R15 ;  /* 0x0000000f0f0f7221 */ /* 0x001fe20000000000 */
[----:B------:R-:W0:Y:S01]  /*0910*/  F2I.NTZ R14, R13 ;  /* 0x0000000d000e7305 */ /* 0x000e220000203100 */
[----:B------:R-:W-:Y:S01]  /*0920*/  FFMA R10, R7, R10, 0.055503588169813156128 ;  /* 0x3d6357bb070a7423 */ /* 0x000fe2000000000a */
[----:B------:R-:W-:Y:S01]  /*0930*/  FFMA R16, R21, R16, 0.0096188392490148544312 ;  /* 0x3c1d985615107423 */ /* 0x000fe20000000010 */
[----:B------:R-:W-:Y:S01]  /*0940*/  FADD R15, -R15, R6 ;  /* 0x000000060f0f7221 */ /* 0x000fe20000000100 */
[C---:B------:R-:W-:Y:S01]  /*0950*/  FSETP.GEU.AND P5, PT, R6.reuse, RZ, PT ;  /* 0x000000ff0600720b */ /* 0x040fe20003fae000 */
[----:B------:R-:W-:Y:S01]  /*0960*/  FFMA R10, R7, R10, 0.24022644758224487305 ;  /* 0x3e75fdec070a7423 */ /* 0x000fe2000000000a */
[----:B------:R-:W-:Y:S01]  /*0970*/  FFMA R16, R21, R16, 0.055503588169813156128 ;  /* 0x3d6357bb15107423 */ /* 0x000fe20000000010 */
[----:B-1----:R-:W-:Y:S01]  /*0980*/  FSETP.NEU.AND P4, PT, R17, R6, PT ;  /* 0x000000061100720b */ /* 0x002fe20003f8d000 */
[----:B------:R-:W1:Y:S01]  /*0990*/  F2I.NTZ R0, R9 ;  /* 0x0000000900007305 */ /* 0x000e620000203100 */
[----:B------:R-:W-:Y:S01]  /*09a0*/  FSETP.NEU.AND P2, PT, |R15|, 1, PT ;  /* 0x3f8000000f00780b */ /* 0x000fe20003f4d200 */
[----:B------:R-:W-:Y:S01]  /*09b0*/  FFMA R16, R21, R16, 0.24022644758224487305 ;  /* 0x3e75fdec15107423 */ /* 0x000fe20000000010 */
[----:B------:R-:W-:Y:S01]  /*09c0*/  FFMA R10, R7, R10, 0.69314718246459960938 ;  /* 0x3f317218070a7423 */ /* 0x000fe2000000000a */
[----:B------:R-:W-:Y:S01]  /*09d0*/  SEL R15, RZ, 0x83000000, P0 ;  /* 0x83000000ff0f7807 */ /* 0x000fe20000000000 */
[----:B------:R-:W-:Y:S01]  /*09e0*/  FADD R18, R6, R11 ;  /* 0x0000000b06127221 */ /* 0x000fe20000000000 */
[----:B------:R-:W-:Y:S01]  /*09f0*/  SEL R17, RZ, 0x83000000, P1 ;  /* 0x83000000ff117807 */ /* 0x000fe20000800000 */
[----:B------:R-:W-:Y:S01]  /*0a00*/  FFMA R16, R21, R16, 0.69314718246459960938 ;  /* 0x3f31721815107423 */ /* 0x000fe20000000010 */
[----:B------:R-:W-:Y:S01]  /*0a10*/  FFMA R10, R7, R10, 1 ;  /* 0x3f800000070a7423 */ /* 0x000fe2000000000a */
[----:B------:R-:W-:Y:S01]  /*0a20*/  VIADD R7, R15, 0x7f000000 ;  /* 0x7f0000000f077836 */ /* 0x000fe20000000000 */
[----:B------:R-:W-:Y:S01]  /*0a30*/  FSETP.GT.AND P0, PT, |R13|, 152, PT ;  /* 0x431800000d00780b */ /* 0x000fe20003f04200 */
[----:B0-----:R-:W-:Y:S01]  /*0a40*/  IMAD R14, R14, 0x800000, -R15 ;  /* 0x008000000e0e7824 */ /* 0x001fe200078e0a0f */
[----:B------:R-:W-:Y:S01]  /*0a50*/  IADD3 R15, PT, PT, R17, 0x7f000000, RZ ;  /* 0x7f000000110f7810 */ /* 0x000fe20007ffe0ff */
[----:B------:R-:W-:Y:S01]  /*0a60*/  FFMA R16, R21, R16, 1 ;  /* 0x3f80000015107423 */ /* 0x000fe20000000010 */
[----:B------:R-:W-:Y:S01]  /*0a70*/  FMUL R7, R10, R7 ;  /* 0x000000070a077220 */ /* 0x000fe20000400000 */
[----:B-1----:R-:W-:Y:S01]  /*0a80*/  IMAD R0, R0, 0x800000, -R17 ;  /* 0x0080000000007824 */ /* 0x002fe200078e0a11 */
[----:B------:R-:W-:Y:S01]  /*0a90*/  FSETP.GEU.AND P1, PT, R13, RZ, PT ;  /* 0x000000ff0d00720b */ /* 0x000fe20003f2e000 */
[----:B------:R-:W-:Y:S01]  /*0aa0*/  FMUL R15, R16, R15 ;  /* 0x0000000f100f7220 */ /* 0x000fe20000400000 */
[----:B------:R-:W-:Y:S01]  /*0ab0*/  FMUL R23, R7, R14 ;  /* 0x0000000e07177220 */ /* 0x000fe20000400000 */
[----:B------:R-:W-:Y:S01]  /*0ac0*/  FADD R17, R8, R8 ;  /* 0x0000000808117221 */ /* 0x000fe20000000000 */
[----:B------:R-:W-:Y:S01]  /*0ad0*/  @!P5 LOP3.LUT R19, R19, 0x7f800000, RZ, 0x3c, !PT ;  /* 0x7f8000001313d812 */ /* 0x000fe200078e3cff */
[----:B------:R-:W-:-:S02]  /*0ae0*/  FMUL R21, R15, R0 ;  /* 0x000000000f157220 */ /* 0x000fc40000400000 */
[----:B------:R-:W0:Y:S01]  /*0af0*/  LDC R0, c[0x0][0x3b0] ;  /* 0x0000ec00ff007b82 */ /* 0x000e220000000800 */
[----:B------:R-:W-:Y:S02]  /*0b00*/  @P0 FSEL R23, RZ, +INF , !P1 ;  /* 0x7f800000ff170808 */ /* 0x000fe40004800000 */
[----:B------:R-:W-:Y:S01]  /*0b10*/  FSETP.GEU.AND P0, PT, R9, RZ, PT ;  /* 0x000000ff0900720b */ /* 0x000fe20003f0e000 */
[C---:B------:R-:W-:Y:S01]  /*0b20*/  FADD R9, R6.reuse, R8 ;  /* 0x0000000806097221 */ /* 0x040fe20000000000 */
[----:B------:R-:W-:Y:S02]  /*0b30*/  FSETP.NAN.AND P1, PT, |R6|, |R6|, PT ;  /* 0x400000060600720b */ /* 0x000fe40003f28200 */
[----:B------:R-:W-:Y:S02]  /*0b40*/  @P6 FSEL R21, RZ, +INF , !P0 ;  /* 0x7f800000ff156808 */ /* 0x000fe40004000000 */
[----:B------:R-:W-:Y:S02]  /*0b50*/  @!P5 LOP3.LUT R17, R17, 0x7f800000, RZ, 0x3c, !PT ;  /* 0x7f8000001111d812 */ /* 0x000fe400078e3cff */
[----:B------:R-:W-:-:S02]  /*0b60*/  FSEL R16, R23, -R23, P2 ;  /* 0x8000001717107208 */ /* 0x000fc40001000000 */
[----:B------:R-:W-:Y:S02]  /*0b70*/  FSEL R10, R21, -R21, P2 ;  /* 0x80000015150a7208 */ /* 0x000fe40001000000 */
[----:B------:R-:W-:Y:S02]  /*0b80*/  FSETP.NAN.OR P0, PT, |R11|, |R11|, P1 ;  /* 0x4000000b0b00720b */ /* 0x000fe40000f08600 */
[----:B------:R-:W-:Y:S02]  /*0b90*/  FSETP.NAN.OR P1, PT, |R8|, |R8|, P1 ;  /* 0x400000080800720b */ /* 0x000fe40000f28600 */
[----:B------:R-:W-:Y:S02]  /*0ba0*/  @P2 LOP3.LUT R19, R19, 0x7fffffff, RZ, 0xc0, !PT ;  /* 0x7fffffff13132812 */ /* 0x000fe400078ec0ff */
[----:B------:R-:W-:Y:S02]  /*0bb0*/  @P2 LOP3.LUT R17, R17, 0x7fffffff, RZ, 0xc0, !PT ;  /* 0x7fffffff11112812 */ /* 0x000fe400078ec0ff */
[----:B------:R-:W-:-:S02]  /*0bc0*/  FSEL R16, R16, +QNAN , !P4 ;  /* 0x7fffffff10107808 */ /* 0x000fc40006000000 */
[----:B------:R-:W-:Y:S01]  /*0bd0*/  FSEL R10, R10, +QNAN , !P4 ;  /* 0x7fffffff0a0a7808 */ /* 0x000fe20006000000 */
[----:B------:R-:W-:Y:S06]  /*0be0*/  @P3 BRA `(.L_x_3) ;  /* 0x0000000800243947 */ /* 0x000fec0003800000 */
[----:B------:R-:W1:Y:S08]  /*0bf0*/  LDC.64 R14, c[0x0][0x3a8] ;  /* 0x0000ea00ff0e7b82 */ /* 0x000e700000000a00 */
[----:B------:R-:W2:Y:S01]  /*0c00*/  LDC.64 R12, c[0x0][0x3d0] ;  /* 0x0000f400ff0c7b82 */ /* 0x000ea20000000a00 */
[----:B------:R-:W-:Y:S01]  /*0c10*/  FSETP.NEU.AND P4, PT, R11, -1, PT ;  /* 0xbf8000000b00780b */ /* 0x000fe20003f8d000 */
[----:B------:R-:W3:Y:S01]  /*0c20*/  LDCU UR6, c[0x0][0x3b8] ;  /* 0x00007700ff0677ac */ /* 0x000ee20008000800 */
[----:B-1----:R-:W-:-:S05]  /*0c30*/  IMAD.WIDE R14, R2, 0x4, R14 ;  /* 0x00000004020e7825 */ /* 0x002fca00078e020e */
[----:B------:R1:W4:Y:S01]  /*0c40*/  LDG.E R24, desc[UR4][R14.64] ;  /* 0x000000040e187981 */ /* 0x000322000c1e1900 */
[----:B--2---:R-:W-:-:S05]  /*0c50*/  IMAD.WIDE R12, R4, 0x4, R12 ;  /* 0x00000004040c7825 */ /* 0x004fca00078e020c */
[----:B------:R-:W2:Y:S01]  /*0c60*/  LDG.E R28, desc[UR4][R12.64] ;  /* 0x000000040c1c7981 */ /* 0x000ea2000c1e1900 */
[----:B------:R-:W-:Y:S01]  /*0c70*/  FSETP.GEU.AND P3, PT, R11, RZ, PT ;  /* 0x000000ff0b00720b */ /* 0x000fe20003f6e000 */
[----:B------:R-:W-:Y:S01]  /*0c80*/  BSSY.RECONVERGENT B1, `(.L_x_4) ;  /* 0x0000029000017945 */ /* 0x000fe20003800200 */
[----:B------:R-:W-:Y:S02]  /*0c90*/  FSETP.NEU.AND P2, PT, |R6|, +INF , PT ;  /* 0x7f8000000600780b */ /* 0x000fe40003f4d200 */
[----:B------:R-:W-:Y:S02]  /*0ca0*/  FSEL R26, R23, R16, P3 ;  /* 0x00000010171a7208 */ /* 0x000fe40001800000 */
[C---:B------:R-:W-:Y:S02]  /*0cb0*/  FSETP.NEU.AND P5, PT, |R11|.reuse, +INF , PT ;  /* 0x7f8000000b00780b */ /* 0x040fe40003fad200 */
[----:B------:R-:W-:Y:S02]  /*0cc0*/  @!P4 FSEL R26, R26, 1, P2 ;  /* 0x3f8000001a1ac808 */ /* 0x000fe40001000000 */
[----:B------:R-:W-:-:S02]  /*0cd0*/  FSETP.NEU.AND P3, PT, R11, RZ, PT ;  /* 0x000000ff0b00720b */ /* 0x000fc40003f6d000 */
[C---:B------:R-:W-:Y:S02]  /*0ce0*/  FSEL R26, R19.reuse, R26, !P5 ;  /* 0x0000001a131a7208 */ /* 0x040fe40006800000 */
[----:B------:R-:W-:Y:S02]  /*0cf0*/  FSETP.GEU.AND P6, PT, R8, RZ, PT ;  /* 0x000000ff0800720b */ /* 0x000fe40003fce000 */
[----:B------:R-:W-:Y:S01]  /*0d00*/  FSEL R7, R19, R26, !P3 ;  /* 0x0000001a13077208 */ /* 0x000fe20005800000 */
[----:B------:R-:W-:Y:S01]  /*0d10*/  IMAD.MOV.U32 R26, RZ, RZ, 0x1 ;  /* 0x00000001ff1a7424 */ /* 0x000fe200078e00ff */
[----:B------:R-:W-:Y:S02]  /*0d20*/  FSETP.NEU.AND P3, PT, R6, RZ, PT ;  /* 0x000000ff0600720b */ /* 0x000fe40003f6d000 */
[----:B------:R-:W-:Y:S02]  /*0d30*/  FSEL R29, R18, R7, P0 ;  /* 0x00000007121d7208 */ /* 0x000fe40000000000 */
[----:B------:R-:W-:-:S02]  /*0d40*/  FSETP.EQ.OR P4, PT, R11, 1, !P3 ;  /* 0x3f8000000b00780b */ /* 0x000fc40005f82400 */
[----:B-1----:R-:W1:Y:S01]  /*0d50*/  F2F.F64.F32 R14, R29 ;  /* 0x0000001d000e7310 */ /* 0x002e620000201800 */
[----:B------:R-:W-:Y:S01]  /*0d60*/  FSETP.EQ.OR P3, PT, R8, 1, !P3 ;  /* 0x3f8000000800780b */ /* 0x000fe20005f62400 */
[----:B-1----:R-:W-:-:S10]  /*0d70*/  DADD R14, -R14, 1 ;  /* 0x3ff000000e0e7429 */ /* 0x002fd40000000100 */
[----:B------:R-:W-:Y:S02]  /*0d80*/  FSEL R31, R15, RZ, !P4 ;  /* 0x000000ff0f1f7208 */ /* 0x000fe40006000000 */
[----:B------:R-:W-:Y:S02]  /*0d90*/  FSEL R30, R14, RZ, !P4 ;  /* 0x000000ff0e1e7208 */ /* 0x000fe40006000000 */
[----:B------:R-:W1:Y:S04]  /*0da0*/  MUFU.RCP64H R27, R31 ;  /* 0x0000001f001b7308 */ /* 0x000e680000001800 */
[----:B-1----:R-:W-:-:S08]  /*0db0*/  DFMA R6, -R30, R26, 1 ;  /* 0x3ff000001e06742b */ /* 0x002fd0000000011a */
[----:B------:R-:W-:-:S08]  /*0dc0*/  DFMA R6, R6, R6, R6 ;  /* 0x000000060606722b */ /* 0x000fd00000000006 */
[----:B------:R-:W-:Y:S01]  /*0dd0*/  DFMA R26, R26, R6, R26 ;  /* 0x000000061a1a722b */ /* 0x000fe2000000001a */
[----:B----4-:R-:W-:-:S04]  /*0de0*/  FMUL R24, R24, R5 ;  /* 0x0000000518187220 */ /* 0x010fc80000400000 */
[----:B---3--:R-:W-:-:S04]  /*0df0*/  FMUL R7, R24, UR6 ;  /* 0x0000000618077c20 */ /* 0x008fc80008400000 */
[----:B--2---:R-:W-:Y:S01]  /*0e00*/  FFMA R11, R28, R11, R7 ;  /* 0x0000000b1c0b7223 */ /* 0x004fe20000000007 */
[----:B------:R-:W-:-:S03]  /*0e10*/  DFMA R6, -R30, R26, 1 ;  /* 0x3ff000001e06742b */ /* 0x000fc6000000011a */
[----:B------:R-:W1:Y:S01]  /*0e20*/  F2F.F64.F32 R28, R11 ;  /* 0x0000000b001c7310 */ /* 0x000e620000201800 */
[----:B------:R2:W-:Y:S04]  /*0e30*/  STG.E desc[UR4][R12.64], R11 ;  /* 0x0000000b0c007986 */ /* 0x0005e8000c101904 */
[----:B------:R-:W-:-:S08]  /*0e40*/  DFMA R26, R26, R6, R26 ;  /* 0x000000061a1a722b */ /* 0x000fd0000000001a */
[----:B-1----:R-:W-:Y:S01]  /*0e50*/  DMUL R6, R28, R26 ;  /* 0x0000001a1c067228 */ /* 0x002fe20000000000 */
[----:B------:R-:W-:-:S07]  /*0e60*/  FSETP.GEU.AND P5, PT, |R29|, 6.5827683646048100446e-37, PT ;  /* 0x036000001d00780b */ /* 0x000fce0003fae200 */
[----:B------:R-:W-:-:S08]  /*0e70*/  DFMA R14, -R30, R6, R28 ;  /* 0x000000061e0e722b */ /* 0x000fd0000000011c */
[----:B------:R-:W-:-:S10]  /*0e80*/  DFMA R6, R26, R14, R6 ;  /* 0x0000000e1a06722b */ /* 0x000fd40000000006 */
[----:B------:R-:W-:-:S05]  /*0e90*/  FFMA R14, RZ, R31, R7 ;  /* 0x0000001fff0e7223 */ /* 0x000fca0000000007 */
[----:B------:R-:W-:-:S13]  /*0ea0*/  FSETP.GT.AND P4, PT, |R14|, 1.469367938527859385e-39, PT ;  /* 0x001000000e00780b */ /* 0x000fda0003f84200 */
[----:B--2---:R-:W-:Y:S05]  /*0eb0*/  @P4 BRA P5, `(.L_x_5) ;  /* 0x0000000000144947 */ /* 0x004fea0002800000 */
[----:B------:R-:W-:Y:S01]  /*0ec0*/  IMAD.MOV.U32 R32, RZ, RZ, R30 ;  /* 0x000000ffff207224 */ /* 0x000fe200078e001e */
[----:B------:R-:W-:-:S07]  /*0ed0*/  MOV R6, 0xef0 ;  /* 0x00000ef000067802 */ /* 0x000fce0000000f00 */
[----:B0-----:R-:W-:Y:S05]  /*0ee0*/  CALL.REL.NOINC `($__internal_0_$__cuda_sm20_div_rn_f64_full) ;  /* 0x0000001400507944 */ /* 0x001fea0003c00000 */
[----:B------:R-:W-:Y:S01]  /*0ef0*/  MOV R6, R12 ;  /* 0x0000000c00067202 */ /* 0x000fe20000000f00 */
[----:B------:R-:W-:-:S07]  /*0f00*/  IMAD.MOV.U32 R7, RZ, RZ, R13 ;  /* 0x000000ffff077224 */ /* 0x000fce00078e000d */
.L_x_5:
[----:B------:R-:W-:Y:S05]  /*0f10*/  BSYNC.RECONVERGENT B1 ;  /* 0x0000000000017941 */ /* 0x000fea0003800200 */
.L_x_4:
[----:B------:R-:W1:Y:S08]  /*0f20*/  LDC.64 R14, c[0x0][0x3d8] ;  /* 0x0000f600ff0e7b82 */ /* 0x000e700000000a00 */
[----:B------:R-:W2:Y:S01]  /*0f30*/  LDC R29, c[0x0][0x3bc] ;  /* 0x0000ef00ff1d7b82 */ /* 0x000ea20000000800 */
[----:B------:R-:W-:Y:S01]  /*0f40*/  FSEL R12, R21, R10, P6 ;  /* 0x0000000a150c7208 */ /* 0x000fe20003000000 */
[----:B------:R-:W3:Y:S01]  /*0f50*/  LDCU UR6, c[0x0][0x3c0] ;  /* 0x00007800ff0677ac */ /* 0x000ee20008000800 */
[----:B-1----:R-:W-:-:S05]  /*0f60*/  IMAD.WIDE R14, R4, 0x4, R14 ;  /* 0x00000004040e7825 */ /* 0x002fca00078e020e */
[----:B------:R-:W4:Y:S01]  /*0f70*/  LDG.E R8, desc[UR4][R14.64] ;  /* 0x000000040e087981 */ /* 0x000f22000c1e1900 */
[----:B------:R-:W-:Y:S01]  /*0f80*/  BSSY.RECONVERGENT B1, `(.L_x_6) ;  /* 0x0000027000017945 */ /* 0x000fe20003800200 */
[C---:B--2---:R-:W-:Y:S02]  /*0f90*/  FSETP.NEU.AND P4, PT, R29.reuse, -1, PT ;  /* 0xbf8000001d00780b */ /* 0x044fe40003f8d000 */
[----:B------:R-:W-:-:S11]  /*0fa0*/  FSETP.NEU.AND P5, PT, |R29|, +INF , PT ;  /* 0x7f8000001d00780b */ /* 0x000fd60003fad200 */
[----:B------:R-:W-:Y:S02]  /*0fb0*/  @!P4 FSEL R12, R12, 1, P2 ;  /* 0x3f8000000c0cc808 */ /* 0x000fe40001000000 */
[----:B------:R-:W-:Y:S02]  /*0fc0*/  FSETP.NEU.AND P2, PT, R29, RZ, PT ;  /* 0x000000ff1d00720b */ /* 0x000fe40003f4d000 */
[----:B------:R-:W-:-:S04]  /*0fd0*/  FSEL R12, R17, R12, !P5 ;  /* 0x0000000c110c7208 */ /* 0x000fc80006800000 */
[----:B------:R-:W-:-:S04]  /*0fe0*/  FSEL R12, R17, R12, !P2 ;  /* 0x0000000c110c7208 */ /* 0x000fc80005000000 */
[----:B------:R-:W-:-:S04]  /*0ff0*/  FSEL R11, R9, R12, P1 ;  /* 0x0000000c090b7208 */ /* 0x000fc80000800000 */
[----:B------:R-:W1:Y:S02]  /*1000*/  F2F.F64.F32 R12, R11 ;  /* 0x0000000b000c7310 */ /* 0x000e640000201800 */
[----:B-1----:R-:W-:-:S10]  /*1010*/  DADD R12, -R12, 1 ;  /* 0x3ff000000c0c7429 */ /* 0x002fd40000000100 */
[----:B------:R-:W-:Y:S02]  /*1020*/  FSEL R31, R13, RZ, !P3 ;  /* 0x000000ff0d1f7208 */ /* 0x000fe40005800000 */
[----:B------:R-:W-:Y:S01]  /*1030*/  FSEL R30, R12, RZ, !P3 ;  /* 0x000000ff0c1e7208 */ /* 0x000fe20005800000 */
[----:B------:R-:W-:Y:S01]  /*1040*/  IMAD.MOV.U32 R12, RZ, RZ, 0x1 ;  /* 0x00000001ff0c7424 */ /* 0x000fe200078e00ff */
[----:B------:R-:W1:Y:S05]  /*1050*/  MUFU.RCP64H R13, R31 ;  /* 0x0000001f000d7308 */ /* 0x000e6a0000001800 */
[----:B-1----:R-:W-:-:S08]  /*1060*/  DFMA R26, -R30, R12, 1 ;  /* 0x3ff000001e1a742b */ /* 0x002fd0000000010c */
[----:B------:R-:W-:Y:S01]  /*1070*/  DFMA R32, R26, R26, R26 ;  /* 0x0000001a1a20722b */ /* 0x000fe2000000001a */
[----:B---3--:R-:W-:-:S07]  /*1080*/  FMUL R26, R24, UR6 ;  /* 0x00000006181a7c20 */ /* 0x008fce0008400000 */
[----:B------:R-:W-:Y:S01]  /*1090*/  DFMA R32, R12, R32, R12 ;  /* 0x000000200c20722b */ /* 0x000fe2000000000c */
[----:B----4-:R-:W-:-:S04]  /*10a0*/  FMUL R11, R8, R29 ;  /* 0x0000001d080b7220 */ /* 0x010fc80000400000 */
[----:B------:R-:W-:-:S03]  /*10b0*/  FFMA R11, R24, R26, R11 ;  /* 0x0000001a180b7223 */ /* 0x000fc6000000000b */
[----:B------:R-:W-:Y:S01]  /*10c0*/  DFMA R26, -R30, R32, 1 ;  /* 0x3ff000001e1a742b */ /* 0x000fe20000000120 */
[----:B------:R-:W-:Y:S01]  /*10d0*/  F2F.F32.F64 R24, R6 ;  /* 0x0000000600187310 */ /* 0x000fe20000301000 */
[----:B------:R1:W-:Y:S06]  /*10e0*/  STG.E desc[UR4][R14.64], R11 ;  /* 0x0000000b0e007986 */ /* 0x0003ec000c101904 */
[----:B------:R-:W-:Y:S01]  /*10f0*/  DFMA R32, R32, R26, R32 ;  /* 0x0000001a2020722b */ /* 0x000fe20000000020 */
[----:B------:R-:W2:Y:S07]  /*1100*/  F2F.F64.F32 R12, R11 ;  /* 0x0000000b000c7310 */ /* 0x000eae0000201800 */
[----:B--2---:R-:W-:Y:S01]  /*1110*/  DMUL R26, R12, R32 ;  /* 0x000000200c1a7228 */ /* 0x004fe20000000000 */
[----:B------:R-:W-:-:S07]  /*1120*/  FSETP.GEU.AND P3, PT, |R13|, 6.5827683646048100446e-37, PT ;  /* 0x036000000d00780b */ /* 0x000fce0003f6e200 */
[----:B------:R-:W-:-:S08]  /*1130*/  DFMA R28, -R30, R26, R12 ;  /* 0x0000001a1e1c722b */ /* 0x000fd0000000010c */
[----:B------:R-:W-:-:S10]  /*1140*/  DFMA R26, R32, R28, R26 ;  /* 0x0000001c201a722b */ /* 0x000fd4000000001a */
[----:B------:R-:W-:-:S05]  /*1150*/  FFMA R8, RZ, R31, R27 ;  /* 0x0000001fff087223 */ /* 0x000fca000000001b */
[----:B------:R-:W-:-:S13]  /*1160*/  FSETP.GT.AND P2, PT, |R8|, 1.469367938527859385e-39, PT ;  /* 0x001000000800780b */ /* 0x000fda0003f44200 */
[----:B-1----:R-:W-:Y:S05]  /*1170*/  @P2 BRA P3, `(.L_x_7) ;  /* 0x00000000001c2947 */ /* 0x002fea0001800000 */
[----:B------:R-:W-:Y:S01]  /*1180*/  IMAD.MOV.U32 R28, RZ, RZ, R12 ;  /* 0x000000ffff1c7224 */ /* 0x000fe200078e000c */
[----:B------:R-:W-:Y:S01]  /*1190*/  MOV R29, R13 ;  /* 0x0000000d001d7202 */ /* 0x000fe20000000f00 */
[----:B------:R-:W-:Y:S01]  /*11a0*/  IMAD.MOV.U32 R32, RZ, RZ, R30 ;  /* 0x000000ffff207224 */ /* 0x000fe200078e001e */
[----:B------:R-:W-:-:S07]  /*11b0*/  MOV R6, 0x11d0 ;  /* 0x000011d000067802 */ /* 0x000fce0000000f00 */
[----:B0-----:R-:W-:Y:S05]  /*11c0*/  CALL.REL.NOINC `($__internal_0_$__cuda_sm20_div_rn_f64_full) ;  /* 0x0000001000987944 */ /* 0x001fea0003c00000 */
[----:B------:R-:W-:Y:S02]  /*11d0*/  IMAD.MOV.U32 R26, RZ, RZ, R12 ;  /* 0x000000ffff1a7224 */ /* 0x000fe400078e000c */
[----:B------:R-:W-:-:S07]  /*11e0*/  IMAD.MOV.U32 R27, RZ, RZ, R13 ;  /* 0x000000ffff1b7224 */ /* 0x000fce00078e000d */
.L_x_7:
[----:B------:R-:W-:Y:S05]  /*11f0*/  BSYNC.RECONVERGENT B1 ;  /* 0x0000000000017941 */ /* 0x000fea0003800200 */
.L_x_6:
[----:B------:R-:W1:Y:S01]  /*1200*/  F2F.F32.F64 R7, R26 ;  /* 0x0000001a00077310 */ /* 0x000e620000301000 */
[----:B------:R-:W-:Y:S01]  /*1210*/  BSSY.RECONVERGENT B1, `(.L_x_8) ;  /* 0x000000e000017945 */ /* 0x000fe20003800200 */
[----:B-1----:R-:W-:-:S06]  /*1220*/  IADD3 R6, PT, PT, R7, -0xd000000, RZ ;  /* 0xf300000007067810 */ /* 0x002fcc0007ffe0ff */
[----:B------:R1:W2:Y:S01]  /*1230*/  MUFU.RSQ R8, R7 ;  /* 0x0000000700087308 */ /* 0x0002a20000001400 */
[----:B------:R-:W-:-:S13]  /*1240*/  ISETP.GT.U32.AND P2, PT, R6, 0x727fffff, PT ;  /* 0x727fffff0600780c */ /* 0x000fda0003f44070 */
[----:B-1----:R-:W-:Y:S05]  /*1250*/  @!P2 BRA `(.L_x_9) ;  /* 0x000000000014a947 */ /* 0x002fea0003800000 */
[----:B------:R-:W-:Y:S01]  /*1260*/  IMAD.MOV.U32 R6, RZ, RZ, R7 ;  /* 0x000000ffff067224 */ /* 0x000fe200078e0007 */
[----:B------:R-:W-:-:S07]  /*1270*/  MOV R14, 0x1290 ;  /* 0x00001290000e7802 */ /* 0x000fce0000000f00 */
[----:B0-2---:R-:W-:Y:S05]  /*1280*/  CALL.REL.NOINC `($__internal_2_$__cuda_sm20_sqrt_rn_f32_slowpath) ;  /* 0x0000001800ac7944 */ /* 0x005fea0003c00000 */
[----:B------:R-:W-:Y:S01]  /*1290*/  IMAD.MOV.U32 R6, RZ, RZ, R8 ;  /* 0x000000ffff067224 */ /* 0x000fe200078e0008 */
[----:B------:R-:W-:Y:S06]  /*12a0*/  BRA `(.L_x_10) ;  /* 0x0000000000107947 */ /* 0x000fec0003800000 */
.L_x_9:
[----:B--2---:R-:W-:Y:S01]  /*12b0*/  FMUL.FTZ R6, R7, R8 ;  /* 0x0000000807067220 */ /* 0x004fe20000410000 */
[----:B------:R-:W-:-:S03]  /*12c0*/  FMUL.FTZ R8, R8, 0.5 ;  /* 0x3f00000008087820 */ /* 0x000fc60000410000 */
[----:B------:R-:W-:-:S04]  /*12d0*/  FFMA R7, -R6, R6, R7 ;  /* 0x0000000606077223 */ /* 0x000fc80000000107 */
[----:B------:R-:W-:-:S07]  /*12e0*/  FFMA R6, R7, R8, R6 ;  /* 0x0000000807067223 */ /* 0x000fce0000000006 */
.L_x_10:
[----:B------:R-:W-:Y:S05]  /*12f0*/  BSYNC.RECONVERGENT B1 ;  /* 0x0000000000017941 */ /* 0x000fea0003800200 */
.L_x_8:
[----:B------:R-:W1:Y:S01]  /*1300*/  LDCU UR6, c[0x0][0x3c4] ;  /* 0x00007880ff0677ac */ /* 0x000e620008000800 */
[----:B------:R-:W-:Y:S01]  /*1310*/  BSSY.RECONVERGENT B1, `(.L_x_11) ;  /* 0x000000f000017945 */ /* 0x000fe20003800200 */
[----:B-1----:R-:W-:Y:S01]  /*1320*/  FADD R12, R6, UR6 ;  /* 0x00000006060c7e21 */ /* 0x002fe20008000000 */
[----:B------:R-:W1:Y:S03]  /*1330*/  LDCU UR6, c[0x0][0x3b0] ;  /* 0x00007600ff0677ac */ /* 0x000e660008000800 */
[----:B------:R-:W2:Y:S01]  /*1340*/  MUFU.RCP R6, R12 ;  /* 0x0000000c00067308 */ /* 0x000ea20000001000 */
[----:B-1----:R-:W-:Y:S02]  /*1350*/  IMAD.U32 R13, RZ, RZ, UR6 ;  /* 0x00000006ff0d7e24 */ /* 0x002fe4000f8e00ff */
[----:B--2---:R-:W-:-:S05]  /*1360*/  FFMA R7, -R12, R6, 1 ;  /* 0x3f8000000c077423 */ /* 0x004fca0000000106 */
[----:B------:R-:W1:Y:S01]  /*1370*/  FCHK P2, R13, R12 ;  /* 0x0000000c0d007302 */ /* 0x000e620000040000 */
[----:B------:R-:W-:-:S04]  /*1380*/  FFMA R6, R6, R7, R6 ;  /* 0x0000000706067223 */ /* 0x000fc80000000006 */
[----:B------:R-:W-:-:S04]  /*1390*/  FFMA R7, R6, UR6, RZ ;  /* 0x0000000606077c23 */ /* 0x000fc800080000ff */
[----:B------:R-:W-:-:S04]  /*13a0*/  FFMA R8, -R12, R7, UR6 ;  /* 0x000000060c087e23 */ /* 0x000fc80008000107 */
[----:B------:R-:W-:Y:S01]  /*13b0*/  FFMA R11, R6, R8, R7 ;  /* 0x00000008060b7223 */ /* 0x000fe20000000007 */
[----:B-1----:R-:W-:Y:S06]  /*13c0*/  @!P2 BRA `(.L_x_12) ;  /* 0x00000000000ca947 */ /* 0x002fec0003800000 */
[----:B------:R-:W-:Y:S02]  /*13d0*/  MOV R7, R12 ;  /* 0x0000000c00077202 */ /* 0x000fe40000000f00 */
[----:B------:R-:W-:-:S07]  /*13e0*/  MOV R12, 0x1400 ;  /* 0x00001400000c7802 */ /* 0x000fce0000000f00 */
[----:B0-----:R-:W-:Y:S05]  /*13f0*/  CALL.REL.NOINC `($__internal_3_$__cuda_sm3x_div_rn_noftz_f32_slowpath) ;  /* 0x0000001800ac7944 */ /* 0x001fea0003c00000 */
.L_x_12:
[----:B------:R-:W-:Y:S05]  /*1400*/  BSYNC.RECONVERGENT B1 ;  /* 0x0000000000017941 */ /* 0x000fea0003800200 */
.L_x_11:
[----:B------:R-:W1:Y:S02]  /*1410*/  LDC.64 R6, c[0x0][0x3a0] ;  /* 0x0000e800ff067b82 */ /* 0x000e640000000a00 */
[----:B-1----:R-:W-:-:S05]  /*1420*/  IMAD.WIDE R6, R4, 0x4, R6 ;  /* 0x0000000404067825 */ /* 0x002fca00078e0206 */
[----:B------:R-:W2:Y:S01]  /*1430*/  LDG.E R13, desc[UR4][R6.64] ;  /* 0x00000004060d7981 */ /* 0x000ea2000c1e1900 */
[----:B------:R-:W-:Y:S02]  /*1440*/  VIADD R2, R2, 0x1 ;  /* 0x0000000102027836 */ /* 0x000fe40000000000 */
[----:B------:R-:W-:Y:S02]  /*1450*/  IMAD.MOV.U32 R4, RZ, RZ, R22 ;  /* 0x000000ffff047224 */ /* 0x000fe400078e0016 */
[----:B--2---:R-:W-:-:S05]  /*1460*/  FFMA R11, R24, -R11, R13 ;  /* 0x8000000b180b7223 */ /* 0x004fca000000000d */
[----:B------:R1:W-:Y:S02]  /*1470*/  STG.E desc[UR4][R6.64], R11 ;  /* 0x0000000b06007986 */ /* 0x0003e4000c101904 */
.L_x_3:
[----:B------:R-:W-:Y:S05]  /*1480*/  BSYNC.RECONVERGENT B0 ;  /* 0x0000000000007941 */ /* 0x000fea0003800200 */
.L_x_2:
[----:B------:R-:W-:-:S13]  /*1490*/  ISETP.NE.AND P2, PT, R20, R25, PT ;  /* 0x000000191400720c */ /* 0x000fda0003f45270 */
[----:B------:R-:W-:Y:S05]  /*14a0*/  @!P2 EXIT ;  /* 0x000000000000a94d */ /* 0x000fea0003800000 */
[----:B------:R-:W2:Y:S01]  /*14b0*/  LDC R20, c[0x0][0x3c8] ;  /* 0x0000f200ff147b82 */ /* 0x000ea20000000800 */
[----:B------:R-:W3:Y:S01]  /*14c0*/  LDCU UR8, c[0x0][0x3bc] ;  /* 0x00007780ff0877ac */ /* 0x000ee20008000800 */
[----:B------:R-:W4:Y:S06]  /*14d0*/  LDCU UR7, c[0x0][0x3b4] ;  /* 0x00007680ff0777ac */ /* 0x000f2c0008000800 */
[----:B------:R-:W5:Y:S01]  /*14e0*/  LDC R15, c[0x0][0x3b4] ;  /* 0x0000ed00ff0f7b82 */ /* 0x000f620000000800 */
[----:B------:R-:W0:Y:S01]  /*14f0*/  LDCU UR6, c[0x0][0x3b8] ;  /* 0x00007700ff0677ac */ /* 0x000e220008000800 */
[----:B------:R-:W0:Y:S06]  /*1500*/  LDCU UR9, c[0x0][0x3c0] ;  /* 0x00007800ff0977ac */ /* 0x000e2c0008000800 */
[----:B------:R-:W3:Y:S01]  /*1510*/  LDC R14, c[0x0][0x3bc] ;  /* 0x0000ef00ff0e7b82 */ /* 0x000ee20000000800 */
[----:B------:R-:W0:Y:S01]  /*1520*/  LDCU UR10, c[0x0][0x3c4] ;  /* 0x00007880ff0a77ac */ /* 0x000e220008000800 */
[----:B------:R-:W0:Y:S01]  /*1530*/  LDCU UR11, c[0x0][0x3b0] ;  /* 0x00007600ff0b77ac */ /* 0x000e220008000800 */
[----:B--2---:R-:W-:-:S02]  /*1540*/  FSETP.NEU.AND P3, PT, |R20|, +INF , PT ;  /* 0x7f8000001400780b */ /* 0x004fc40003f6d200 */
[C---:B-----5:R-:W-:Y:S02]  /*1550*/  FSETP.NEU.AND P2, PT, |R15|.reuse, +INF , PT ;  /* 0x7f8000000f00780b */ /* 0x060fe40003f4d200 */
[C---:B------:R-:W-:Y:S02]  /*1560*/  FSETP.EQ.AND P6, PT, R15.reuse, -1, !P3 ;  /* 0xbf8000000f00780b */ /* 0x040fe40005fc2000 */
[----:B------:R-:W-:Y:S02]  /*1570*/  FSETP.EQ.OR P2, PT, R15, RZ, !P2 ;  /* 0x000000ff0f00720b */ /* 0x000fe40005742400 */
[----:B-1----:R-:W-:Y:S02]  /*1580*/  FSEL R6, R23, 1, !P6 ;  /* 0x3f80000017067808 */ /* 0x002fe40007000000 */
[----:B------:R-:W-:Y:S02]  /*1590*/  FSETP.GEU.AND P4, PT, R15, RZ, PT ;  /* 0x000000ff0f00720b */ /* 0x000fe40003f8e000 */
[----:B------:R-:W-:-:S02]  /*15a0*/  FSEL R11, R19, R6, P2 ;  /* 0x00000006130b7208 */ /* 0x000fc40001000000 */
[C---:B---3--:R-:W-:Y:S02]  /*15b0*/  FSETP.GEU.AND P5, PT, R14.reuse, RZ, PT ;  /* 0x000000ff0e00720b */ /* 0x048fe40003fae000 */
[-C--:B------:R-:W-:Y:S02]  /*15c0*/  FSEL R6, R23, R16.reuse, P4 ;  /* 0x0000001017067208 */ /* 0x080fe40002000000 */
[----:B------:R-:W-:Y:S02]  /*15d0*/  FSEL R16, R11, R16, P4 ;  /* 0x000000100b107208 */ /* 0x000fe40002000000 */
[C---:B------:R-:W-:Y:S02]  /*15e0*/  FSETP.NEU.AND P4, PT, |R14|.reuse, +INF , PT ;  /* 0x7f8000000e00780b */ /* 0x040fe40003f8d200 */
[----:B------:R-:W-:Y:S02]  /*15f0*/  FSETP.EQ.AND P3, PT, R14, -1, !P3 ;  /* 0xbf8000000e00780b */ /* 0x000fe40005f62000 */
[----:B------:R-:W-:-:S02]  /*1600*/  FSEL R8, R21, R10, P5 ;  /* 0x0000000a15087208 */ /* 0x000fc40002800000 */
[----:B------:R-:W-:Y:S02]  /*1610*/  FSEL R6, R6, 1, !P6 ;  /* 0x3f80000006067808 */ /* 0x000fe40007000000 */
[----:B------:R-:W-:Y:S02]  /*1620*/  FSETP.EQ.OR P4, PT, R14, RZ, !P4 ;  /* 0x000000ff0e00720b */ /* 0x000fe40006782400 */
[----:B------:R-:W-:Y:S02]  /*1630*/  FSEL R8, R8, 1, !P3 ;  /* 0x3f80000008087808 */ /* 0x000fe40005800000 */
[----:B------:R-:W-:Y:S02]  /*1640*/  FSEL R19, R19, R6, P2 ;  /* 0x0000000613137208 */ /* 0x000fe40001000000 */
[----:B------:R-:W-:Y:S02]  /*1650*/  FSEL R8, R17, R8, P4 ;  /* 0x0000000811087208 */ /* 0x000fe40002000000 */
[----:B------:R-:W-:-:S02]  /*1660*/  FSEL R6, R18, R19, P0 ;  /* 0x0000001312067208 */ /* 0x000fc40000000000 */
[----:B------:R-:W-:Y:S02]  /*1670*/  FSEL R12, R9, R8, P1 ;  /* 0x00000008090c7208 */ /* 0x000fe40000800000 */
[----:B------:R-:W-:Y:S02]  /*1680*/  @!P2 FSEL R11, R11, R16, P6 ;  /* 0x000000100b0ba208 */ /* 0x000fe40003000000 */
[----:B------:R-:W1:Y:S01]  /*1690*/  F2F.F64.F32 R6, R6 ;  /* 0x0000000600067310 */ /* 0x000e620000201800 */
[----:B------:R-:W-:Y:S02]  /*16a0*/  FSEL R8, R21, 1, !P3 ;  /* 0x3f80000015087808 */ /* 0x000fe40005800000 */
[----:B------:R-:W-:Y:S02]  /*16b0*/  FSEL R16, R18, R11, P0 ;  /* 0x0000000b12107208 */ /* 0x000fe40000000000 */
[----:B------:R-:W-:Y:S02]  /*16c0*/  FSEL R8, R17, R8, P4 ;  /* 0x0000000811087208 */ /* 0x000fe40002000000 */
[----:B------:R-:W-:Y:S01]  /*16d0*/  FSETP.NEU.AND P2, PT, R20, RZ, PT ;  /* 0x000000ff1400720b */ /* 0x000fe20003f4d000 */
[----:B------:R-:W2:Y:S01]  /*16e0*/  F2F.F64.F32 R12, R12 ;  /* 0x0000000c000c7310 */ /* 0x000ea20000201800 */
[----:B------:R-:W-:-:S02]  /*16f0*/  FSEL R11, R8, R10, P5 ;  /* 0x0000000a080b7208 */ /* 0x000fc40002800000 */
[----:B------:R-:W-:Y:S02]  /*1700*/  FSETP.EQ.OR P0, PT, R15, 1, !P2 ;  /* 0x3f8000000f00780b */ /* 0x000fe40005702400 */
[----:B------:R-:W-:Y:S01]  /*1710*/  FSETP.EQ.OR P2, PT, R14, 1, !P2 ;  /* 0x3f8000000e00780b */ /* 0x000fe20005742400 */
[----:B-1----:R-:W-:Y:S02]  /*1720*/  DADD R6, -R6, 1 ;  /* 0x3ff0000006067429 */ /* 0x002fe40000000100 */
[----:B------:R-:W1:Y:S01]  /*1730*/  F2F.F64.F32 R16, R16 ;  /* 0x0000001000107310 */ /* 0x000e620000201800 */
[----:B------:R-:W-:-:S04]  /*1740*/  @!P4 FSEL R8, R8, R11, P3 ;  /* 0x0000000b0808c208 */ /* 0x000fc80001800000 */
[----:B------:R-:W-:Y:S01]  /*1750*/  FSEL R9, R9, R8, P1 ;  /* 0x0000000809097208 */ /* 0x000fe20000800000 */
[----:B--2---:R-:W-:Y:S02]  /*1760*/  DADD R12, -R12, 1 ;  /* 0x3ff000000c0c7429 */ /* 0x004fe40000000100 */
[----:B------:R-:W-:Y:S02]  /*1770*/  FSEL R18, R6, RZ, !P0 ;  /* 0x000000ff06127208 */ /* 0x000fe40004000000 */
[----:B------:R-:W-:-:S06]  /*1780*/  FSEL R19, R7, RZ, !P0 ;  /* 0x000000ff07137208 */ /* 0x000fcc0004000000 */
[----:B------:R-:W-:Y:S02]  /*1790*/  FSEL R20, R12, RZ, !P2 ;  /* 0x000000ff0c147208 */ /* 0x000fe40005000000 */
[----:B01--4-:R-:W-:-:S07]  /*17a0*/  FSEL R21, R13, RZ, !P2 ;  /* 0x000000ff0d157208 */ /* 0x013fce0005000000 */
.L_x_31:
[----:B0-----:R-:W0:Y:S08]  /*17b0*/  LDC.64 R36, c[0x0][0x3a8] ;  /* 0x0000ea00ff247b82 */ /* 0x001e300000000a00 */
[----:B------:R-:W1:Y:S01]  /*17c0*/  LDC.64 R22, c[0x0][0x3d0] ;  /* 0x0000f400ff167b82 */ /* 0x000e620000000a00 */
[----:B------:R-:W-:-:S07]  /*17d0*/  DADD R6, -R16, 1 ;  /* 0x3ff0000010067429 */ /* 0x000fce0000000100 */
[----:B------:R-:W2:Y:S01]  /*17e0*/  LDC.64 R24, c[0x0][0x3a0] ;  /* 0x0000e800ff187b82 */ /* 0x000ea20000000a00 */
[----:B0-----:R-:W-:-:S07]  /*17f0*/  IMAD.WIDE R36, R2, 0x4, R36 ;  /* 0x0000000402247825 */ /* 0x001fce00078e0224 */
[----:B------:R-:W0:Y:S01]  /*1800*/  LDC.64 R26, c[0x0][0x3d8] ;  /* 0x0000f600ff1a7b82 */ /* 0x000e220000000a00 */
[----:B------:R-:W3:Y:S01]  /*1810*/  LDG.E R8, desc[UR4][R36.64] ;  /* 0x0000000424087981 */ /* 0x000ee2000c1e1900 */
[----:B-1----:R-:W-:-:S05]  /*1820*/  IMAD.WIDE R22, R4, 0x4, R22 ;  /* 0x0000000404167825 */ /* 0x002fca00078e0216 */
[----:B------:R-:W4:Y:S01]  /*1830*/  LDG.E R14, desc[UR4][R22.64] ;  /* 0x00000004160e7981 */ /* 0x000f22000c1e1900 */
[----:B------:R-:W-:Y:S01]  /*1840*/  FSEL R31, R7, RZ, !P0 ;  /* 0x000000ff071f7208 */ /* 0x000fe20004000000 */
[----:B------:R-:W-:Y:S01]  /*1850*/  BSSY.RECONVERGENT B0, `(.L_x_13) ;  /* 0x000001c000007945 */ /* 0x000fe20003800200 */
[----:B------:R-:W-:Y:S01]  /*1860*/  FSEL R30, R6, RZ, !P0 ;  /* 0x000000ff061e7208 */ /* 0x000fe20004000000 */
[----:B------:R-:W-:Y:S01]  /*1870*/  IMAD.MOV.U32 R6, RZ, RZ, 0x1 ;  /* 0x00000001ff067424 */ /* 0x000fe200078e00ff */
[----:B------:R-:W1:Y:S01]  /*1880*/  MUFU.RCP64H R7, R31 ;  /* 0x0000001f00077308 */ /* 0x000e620000001800 */
[----:B--2---:R-:W-:-:S04]  /*1890*/  IMAD.WIDE R24, R4, 0x4, R24 ;  /* 0x0000000404187825 */ /* 0x004fc800078e0218 */
[----:B0-----:R-:W-:Y:S01]  /*18a0*/  IMAD.WIDE R26, R4, 0x4, R26 ;  /* 0x00000004041a7825 */ /* 0x001fe200078e021a */
[----:B-1----:R-:W-:-:S08]  /*18b0*/  DFMA R10, -R30, R6, 1 ;  /* 0x3ff000001e0a742b */ /* 0x002fd00000000106 */
[----:B------:R-:W-:-:S08]  /*18c0*/  DFMA R12, R10, R10, R10 ;  /* 0x0000000a0a0c722b */ /* 0x000fd0000000000a */
[----:B------:R-:W-:Y:S01]  /*18d0*/  DFMA R12, R6, R12, R6 ;  /* 0x0000000c060c722b */ /* 0x000fe20000000006 */
[----:B---3--:R-:W-:-:S04]  /*18e0*/  FMUL R10, R8, R5 ;  /* 0x00000005080a7220 */ /* 0x008fc80000400000 */
[----:B------:R-:W-:-:S04]  /*18f0*/  FMUL R7, R10, UR6 ;  /* 0x000000060a077c20 */ /* 0x000fc80008400000 */
[----:B----4-:R-:W-:Y:S01]  /*1900*/  FFMA R11, R14, UR7, R7 ;  /* 0x000000070e0b7c23 */ /* 0x010fe20008000007 */
[----:B------:R-:W-:-:S03]  /*1910*/  DFMA R6, -R30, R12, 1 ;  /* 0x3ff000001e06742b */ /* 0x000fc6000000010c */
[----:B------:R-:W0:Y:S01]  /*1920*/  F2F.F64.F32 R28, R11 ;  /* 0x0000000b001c7310 */ /* 0x000e220000201800 */
[----:B------:R1:W-:Y:S04]  /*1930*/  STG.E desc[UR4][R22.64], R11 ;  /* 0x0000000b16007986 */ /* 0x0003e8000c101904 */
[----:B------:R-:W-:-:S08]  /*1940*/  DFMA R6, R12, R6, R12 ;  /* 0x000000060c06722b */ /* 0x000fd0000000000c */
[----:B0-----:R-:W-:Y:S01]  /*1950*/  DMUL R12, R28, R6 ;  /* 0x000000061c0c7228 */ /* 0x001fe20000000000 */
[----:B------:R-:W-:-:S07]  /*1960*/  FSETP.GEU.AND P3, PT, |R29|, 6.5827683646048100446e-37, PT ;  /* 0x036000001d00780b */ /* 0x000fce0003f6e200 */
[----:B------:R-:W-:-:S08]  /*1970*/  DFMA R14, -R30, R12, R28 ;  /* 0x0000000c1e0e722b */ /* 0x000fd0000000011c */
[----:B------:R-:W-:-:S10]  /*1980*/  DFMA R6, R6, R14, R12 ;  /* 0x0000000e0606722b */ /* 0x000fd4000000000c */
[----:B------:R-:W-:-:S05]  /*1990*/  FFMA R8, RZ, R31, R7 ;  /* 0x0000001fff087223 */ /* 0x000fca0000000007 */
[----:B------:R-:W-:-:S13]  /*19a0*/  FSETP.GT.AND P1, PT, |R8|, 1.469367938527859385e-39, PT ;  /* 0x001000000800780b */ /* 0x000fda0003f24200 */
[----:B-1----:R-:W-:Y:S05]  /*19b0*/  @P1 BRA P3, `(.L_x_14) ;  /* 0x0000000000141947 */ /* 0x002fea0001800000 */
[----:B------:R-:W-:Y:S02]  /*19c0*/  MOV R32, R30 ;  /* 0x0000001e00207202 */ /* 0x000fe40000000f00 */
[----:B------:R-:W-:-:S07]  /*19d0*/  MOV R6, 0x19f0 ;  /* 0x000019f000067802 */ /* 0x000fce0000000f00 */
[----:B------:R-:W-:Y:S05]  /*19e0*/  CALL.REL.NOINC `($__internal_0_$__cuda_sm20_div_rn_f64_full) ;  /* 0x0000000800907944 */ /* 0x000fea0003c00000 */
[----:B------:R-:W-:Y:S02]  /*19f0*/  IMAD.MOV.U32 R6, RZ, RZ, R12 ;  /* 0x000000ffff067224 */ /* 0x000fe400078e000c */
[----:B------:R-:W-:-:S07]  /*1a00*/  IMAD.MOV.U32 R7, RZ, RZ, R13 ;  /* 0x000000ffff077224 */ /* 0x000fce00078e000d */
.L_x_14:
[----:B------:R-:W-:Y:S05]  /*1a10*/  BSYNC.RECONVERGENT B0 ;  /* 0x0000000000007941 */ /* 0x000fea0003800200 */
.L_x_13:
[----:B------:R-:W2:Y:S01]  /*1a20*/  LDG.E R8, desc[UR4][R26.64] ;  /* 0x000000041a087981 */ /* 0x000ea2000c1e1900 */
[----:B------:R-:W0:Y:S01]  /*1a30*/  F2F.F64.F32 R12, R9 ;  /* 0x00000009000c7310 */ /* 0x000e220000201800 */
[----:B------:R-:W-:Y:S01]  /*1a40*/  FMUL R28, R10, UR9 ;  /* 0x000000090a1c7c20 */ /* 0x000fe20008400000 */
[----:B------:R-:W-:Y:S01]  /*1a50*/  BSSY.RECONVERGENT B0, `(.L_x_15) ;  /* 0x000001a000007945 */ /* 0x000fe20003800200 */
[----:B0-----:R-:W-:-:S10]  /*1a60*/  DADD R12, -R12, 1 ;  /* 0x3ff000000c0c7429 */ /* 0x001fd40000000100 */
[----:B------:R-:W-:Y:S02]  /*1a70*/  FSEL R31, R13, RZ, !P2 ;  /* 0x000000ff0d1f7208 */ /* 0x000fe40005000000 */
[----:B------:R-:W-:Y:S01]  /*1a80*/  FSEL R30, R12, RZ, !P2 ;  /* 0x000000ff0c1e7208 */ /* 0x000fe20005000000 */
[----:B------:R-:W-:Y:S01]  /*1a90*/  IMAD.MOV.U32 R12, RZ, RZ, 0x1 ;  /* 0x00000001ff0c7424 */ /* 0x000fe200078e00ff */
[----:B------:R-:W0:Y:S05]  /*1aa0*/  MUFU.RCP64H R13, R31 ;  /* 0x0000001f000d7308 */ /* 0x000e2a0000001800 */
[----:B0-----:R-:W-:-:S08]  /*1ab0*/  DFMA R14, -R30, R12, 1 ;  /* 0x3ff000001e0e742b */ /* 0x001fd0000000010c */
[----:B------:R-:W-:-:S08]  /*1ac0*/  DFMA R14, R14, R14, R14 ;  /* 0x0000000e0e0e722b */ /* 0x000fd0000000000e */
[----:B------:R-:W-:Y:S01]  /*1ad0*/  DFMA R12, R12, R14, R12 ;  /* 0x0000000e0c0c722b */ /* 0x000fe2000000000c */
[----:B--2---:R-:W-:-:S04]  /*1ae0*/  FMUL R11, R8, UR8 ;  /* 0x00000008080b7c20 */ /* 0x004fc80008400000 */
[----:B------:R-:W-:-:S03]  /*1af0*/  FFMA R33, R10, R28, R11 ;  /* 0x0000001c0a217223 */ /* 0x000fc6000000000b */
[----:B------:R-:W-:Y:S01]  /*1b00*/  DFMA R10, -R30, R12, 1 ;  /* 0x3ff000001e0a742b */ /* 0x000fe2000000010c */
[----:B------:R-:W0:Y:S01]  /*1b10*/  F2F.F64.F32 R28, R33 ;  /* 0x00000021001c7310 */ /* 0x000e220000201800 */
[----:B------:R1:W-:Y:S06]  /*1b20*/  STG.E desc[UR4][R26.64], R33 ;  /* 0x000000211a007986 */ /* 0x0003ec000c101904 */
[----:B------:R-:W-:-:S08]  /*1b30*/  DFMA R10, R12, R10, R12 ;  /* 0x0000000a0c0a722b */ /* 0x000fd0000000000c */
[----:B0-----:R-:W-:Y:S01]  /*1b40*/  DMUL R12, R28, R10 ;  /* 0x0000000a1c0c7228 */ /* 0x001fe20000000000 */
[----:B------:R-:W-:-:S07]  /*1b50*/  FSETP.GEU.AND P3, PT, |R29|, 6.5827683646048100446e-37, PT ;  /* 0x036000001d00780b */ /* 0x000fce0003f6e200 */
[----:B------:R-:W-:-:S08]  /*1b60*/  DFMA R14, -R30, R12, R28 ;  /* 0x0000000c1e0e722b */ /* 0x000fd0000000011c */
[----:B------:R-:W-:Y:S01]  /*1b70*/  DFMA R12, R10, R14, R12 ;  /* 0x0000000e0a0c722b */ /* 0x000fe2000000000c */
[----:B------:R1:W0:Y:S09]  /*1b80*/  F2F.F32.F64 R10, R6 ;  /* 0x00000006000a7310 */ /* 0x0002320000301000 */
[----:B------:R-:W-:-:S05]  /*1b90*/  FFMA R8, RZ, R31, R13 ;  /* 0x0000001fff087223 */ /* 0x000fca000000000d */
[----:B------:R-:W-:-:S13]  /*1ba0*/  FSETP.GT.AND P1, PT, |R8|, 1.469367938527859385e-39, PT ;  /* 0x001000000800780b */ /* 0x000fda0003f24200 */
[----:B01----:R-:W-:Y:S05]  /*1bb0*/  @P1 BRA P3, `(.L_x_16) ;  /* 0x00000000000c1947 */ /* 0x003fea0001800000 */
[----:B------:R-:W-:Y:S02]  /*1bc0*/  MOV R32, R30 ;  /* 0x0000001e00207202 */ /* 0x000fe40000000f00 */
[----:B------:R-:W-:-:S07]  /*1bd0*/  MOV R6, 0x1bf0 ;  /* 0x00001bf000067802 */ /* 0x000fce0000000f00 */
[----:B------:R-:W-:Y:S05]  /*1be0*/  CALL.REL.NOINC `($__internal_0_$__cuda_sm20_div_rn_f64_full) ;  /* 0x0000000800107944 */ /* 0x000fea0003c00000 */
.L_x_16:
[----:B------:R-:W-:Y:S05]  /*1bf0*/  BSYNC.RECONVERGENT B0 ;  /* 0x0000000000007941 */ /* 0x000fea0003800200 */
.L_x_15:
[----:B------:R-:W0:Y:S01]  /*1c00*/  F2F.F32.F64 R7, R12 ;  /* 0x0000000c00077310 */ /* 0x000e220000301000 */
[----:B------:R-:W-:Y:S01]  /*1c10*/  BSSY.RECONVERGENT B0, `(.L_x_17) ;  /* 0x000000e000007945 */ /* 0x000fe20003800200 */
[----:B0-----:R-:W-:-:S06]  /*1c20*/  VIADD R6, R7, 0xf3000000 ;  /* 0xf300000007067836 */ /* 0x001fcc0000000000 */
[----:B------:R0:W1:Y:S01]  /*1c30*/  MUFU.RSQ R8, R7 ;  /* 0x0000000700087308 */ /* 0x0000620000001400 */
[----:B------:R-:W-:-:S13]  /*1c40*/  ISETP.GT.U32.AND P1, PT, R6, 0x727fffff, PT ;  /* 0x727fffff0600780c */ /* 0x000fda0003f24070 */
[----:B0-----:R-:W-:Y:S05]  /*1c50*/  @!P1 BRA `(.L_x_18) ;  /* 0x0000000000149947 */ /* 0x001fea0003800000 */
[----:B------:R-:W-:Y:S01]  /*1c60*/  IMAD.MOV.U32 R6, RZ, RZ, R7 ;  /* 0x000000ffff067224 */ /* 0x000fe200078e0007 */
[----:B------:R-:W-:-:S07]  /*1c70*/  MOV R14, 0x1c90 ;  /* 0x00001c90000e7802 */ /* 0x000fce0000000f00 */
[----:B-1----:R-:W-:Y:S05]  /*1c80*/  CALL.REL.NOINC `($__internal_2_$__cuda_sm20_sqrt_rn_f32_slowpath) ;  /* 0x00000010002c7944 */ /* 0x002fea0003c00000 */
[----:B------:R-:W-:Y:S01]  /*1c90*/  IMAD.MOV.U32 R6, RZ, RZ, R8 ;  /* 0x000000ffff067224 */ /* 0x000fe200078e0008 */
[----:B------:R-:W-:Y:S06]  /*1ca0*/  BRA `(.L_x_19) ;  /* 0x0000000000107947 */ /* 0x000fec0003800000 */
.L_x_18:
[----:B-1----:R-:W-:Y:S01]  /*1cb0*/  FMUL.FTZ R6, R7, R8 ;  /* 0x0000000807067220 */ /* 0x002fe20000410000 */
[----:B------:R-:W-:-:S03]  /*1cc0*/  FMUL.FTZ R8, R8, 0.5 ;  /* 0x3f00000008087820 */ /* 0x000fc60000410000 */
[----:B------:R-:W-:-:S04]  /*1cd0*/  FFMA R7, -R6, R6, R7 ;  /* 0x0000000606077223 */ /* 0x000fc80000000107 */
[----:B------:R-:W-:-:S07]  /*1ce0*/  FFMA R6, R7, R8, R6 ;  /* 0x0000000807067223 */ /* 0x000fce0000000006 */
.L_x_19:
[----:B------:R-:W-:Y:S05]  /*1cf0*/  BSYNC.RECONVERGENT B0 ;  /* 0x0000000000007941 */ /* 0x000fea0003800200 */
.L_x_17:
[----:B------:R-:W-:Y:S01]  /*1d00*/  FADD R11, R6, UR10 ;  /* 0x0000000a060b7e21 */ /* 0x000fe20008000000 */
[----:B------:R-:W-:Y:S01]  /*1d10*/  MOV R12, UR11 ;  /* 0x0000000b000c7c02 */ /* 0x000fe20008000f00 */
[----:B------:R-:W-:Y:S02]  /*1d20*/  BSSY.RECONVERGENT B0, `(.L_x_20) ;  /* 0x000000d000007945 */ /* 0x000fe40003800200 */
[----:B------:R-:W0:Y:S08]  /*1d30*/  MUFU.RCP R6, R11 ;  /* 0x0000000b00067308 */ /* 0x000e300000001000 */
[----:B------:R-:W1:Y:S01]  /*1d40*/  FCHK P1, R12, R11 ;  /* 0x0000000b0c007302 */ /* 0x000e620000020000 */
[----:B0-----:R-:W-:-:S04]  /*1d50*/  FFMA R7, -R11, R6, 1 ;  /* 0x3f8000000b077423 */ /* 0x001fc80000000106 */
[----:B------:R-:W-:-:S04]  /*1d60*/  FFMA R6, R6, R7, R6 ;  /* 0x0000000706067223 */ /* 0x000fc80000000006 */
[----:B------:R-:W-:-:S04]  /*1d70*/  FFMA R7, R6, UR11, RZ ;  /* 0x0000000b06077c23 */ /* 0x000fc800080000ff */
[----:B------:R-:W-:-:S04]  /*1d80*/  FFMA R8, -R11, R7, UR11 ;  /* 0x0000000b0b087e23 */ /* 0x000fc80008000107 */
[----:B------:R-:W-:Y:S01]  /*1d90*/  FFMA R7, R6, R8, R7 ;  /* 0x0000000806077223 */ /* 0x000fe20000000007 */
[----:B-1----:R-:W-:Y:S06]  /*1da0*/  @!P1 BRA `(.L_x_21) ;  /* 0x0000000000109947 */ /* 0x002fec0003800000 */
[----:B------:R-:W-:Y:S01]  /*1db0*/  IMAD.MOV.U32 R7, RZ, RZ, R11 ;  /* 0x000000ffff077224 */ /* 0x000fe200078e000b */
[----:B------:R-:W-:-:S07]  /*1dc0*/  MOV R12, 0x1de0 ;  /* 0x00001de0000c7802 */ /* 0x000fce0000000f00 */
[----:B------:R-:W-:Y:S05]  /*1dd0*/  CALL.REL.NOINC `($__internal_3_$__cuda_sm3x_div_rn_noftz_f32_slowpath) ;  /* 0x0000001000347944 */ /* 0x000fea0003c00000 */
[----:B------:R-:W-:-:S07]  /*1de0*/  IMAD.MOV.U32 R7, RZ, RZ, R11 ;  /* 0x000000ffff077224 */ /* 0x000fce00078e000b */
.L_x_21:
[----:B------:R-:W-:Y:S05]  /*1df0*/  BSYNC.RECONVERGENT B0 ;  /* 0x0000000000007941 */ /* 0x000fea0003800200 */
.L_x_20:
[----:B------:R-:W2:Y:S01]  /*1e00*/  LDG.E R11, desc[UR4][R24.64] ;  /* 0x00000004180b7981 */ /* 0x000ea2000c1e1900 */
[----:B------:R-:W-:Y:S02]  /*1e10*/  IMAD.MOV.U32 R6, RZ, RZ, 0x1 ;  /* 0x00000001ff067424 */ /* 0x000fe400078e00ff */
[----:B--2---:R-:W-:-:S05]  /*1e20*/  FFMA R15, R10, -R7, R11 ;  /* 0x800000070a0f7223 */ /* 0x004fca000000000b */
[----:B------:R0:W-:Y:S04]  /*1e30*/  STG.E desc[UR4][R24.64], R15 ;  /* 0x0000000f18007986 */ /* 0x0001e8000c101904 */
[----:B------:R-:W2:Y:S04]  /*1e40*/  LDG.E R36, desc[UR4][R36.64+0x4] ;  /* 0x0000040424247981 */ /* 0x000ea8000c1e1900 */
[----:B------:R-:W3:Y:S01]  /*1e50*/  LDG.E R8, desc[UR4][R22.64+0x4] ;  /* 0x0000040416087981 */ /* 0x000ee2000c1e1900 */
[----:B------:R-:W1:Y:S01]  /*1e60*/  MUFU.RCP64H R7, R19 ;  /* 0x0000001300077308 */ /* 0x000e620000001800 */
[----:B------:R-:W-:Y:S01]  /*1e70*/  BSSY.RECONVERGENT B0, `(.L_x_22) ;  /* 0x0000018000007945 */ /* 0x000fe20003800200 */
[----:B-1----:R-:W-:-:S08]  /*1e80*/  DFMA R10, -R18, R6, 1 ;  /* 0x3ff00000120a742b */ /* 0x002fd00000000106 */
[----:B------:R-:W-:-:S08]  /*1e90*/  DFMA R12, R10, R10, R10 ;  /* 0x0000000a0a0c722b */ /* 0x000fd0000000000a */
[----:B------:R-:W-:Y:S01]  /*1ea0*/  DFMA R12, R6, R12, R6 ;  /* 0x0000000c060c722b */ /* 0x000fe20000000006 */
[----:B--2---:R-:W-:-:S04]  /*1eb0*/  FMUL R10, R36, R5 ;  /* 0x00000005240a7220 */ /* 0x004fc80000400000 */
[----:B------:R-:W-:-:S04]  /*1ec0*/  FMUL R7, R10, UR6 ;  /* 0x000000060a077c20 */ /* 0x000fc80008400000 */
[----:B---3--:R-:W-:Y:S01]  /*1ed0*/  FFMA R11, R8, UR7, R7 ;  /* 0x00000007080b7c23 */ /* 0x008fe20008000007 */
[----:B------:R-:W-:-:S03]  /*1ee0*/  DFMA R6, -R18, R12, 1 ;  /* 0x3ff000001206742b */ /* 0x000fc6000000010c */
[----:B------:R-:W1:Y:S01]  /*1ef0*/  F2F.F64.F32 R28, R11 ;  /* 0x0000000b001c7310 */ /* 0x000e620000201800 */
[----:B------:R2:W-:Y:S04]  /*1f00*/  STG.E desc[UR4][R22.64+0x4], R11 ;  /* 0x0000040b16007986 */ /* 0x0005e8000c101904 */
[----:B------:R-:W-:-:S08]  /*1f10*/  DFMA R6, R12, R6, R12 ;  /* 0x000000060c06722b */ /* 0x000fd0000000000c */
[----:B-1----:R-:W-:Y:S01]  /*1f20*/  DMUL R12, R28, R6 ;  /* 0x000000061c0c7228 */ /* 0x002fe20000000000 */
[----:B------:R-:W-:-:S07]  /*1f30*/  FSETP.GEU.AND P3, PT, |R29|, 6.5827683646048100446e-37, PT ;  /* 0x036000001d00780b */ /* 0x000fce0003f6e200 */
[----:B0-----:R-:W-:-:S08]  /*1f40*/  DFMA R14, -R18, R12, R28 ;  /* 0x0000000c120e722b */ /* 0x001fd0000000011c */
[----:B------:R-:W-:-:S10]  /*1f50*/  DFMA R6, R6, R14, R12 ;  /* 0x0000000e0606722b */ /* 0x000fd4000000000c */
[----:B------:R-:W-:-:S05]  /*1f60*/  FFMA R8, RZ, R19, R7 ;  /* 0x00000013ff087223 */ /* 0x000fca0000000007 */
[----:B------:R-:W-:-:S13]  /*1f70*/  FSETP.GT.AND P1, PT, |R8|, 1.469367938527859385e-39, PT ;  /* 0x001000000800780b */ /* 0x000fda0003f24200 */
[----:B--2---:R-:W-:Y:S05]  /*1f80*/  @P1 BRA P3, `(.L_x_23) ;  /* 0x0000000000181947 */ /* 0x004fea0001800000 */
[----:B------:R-:W-:Y:S01]  /*1f90*/  MOV R32, R18 ;  /* 0x0000001200207202 */ /* 0x000fe20000000f00 */
[----:B------:R-:W-:Y:S01]  /*1fa0*/  IMAD.MOV.U32 R31, RZ, RZ, R19 ;  /* 0x000000ffff1f7224 */ /* 0x000fe200078e0013 */
[----:B------:R-:W-:-:S07]  /*1fb0*/  MOV R6, 0x1fd0 ;  /* 0x00001fd000067802 */ /* 0x000fce0000000f00 */
[----:B------:R-:W-:Y:S05]  /*1fc0*/  CALL.REL.NOINC `($__internal_0_$__cuda_sm20_div_rn_f64_full) ;  /* 0x0000000400187944 */ /* 0x000fea0003c00000 */
[----:B------:R-:W-:Y:S02]  /*1fd0*/  IMAD.MOV.U32 R6, RZ, RZ, R12 ;  /* 0x000000ffff067224 */ /* 0x000fe400078e000c */
[----:B------:R-:W-:-:S07]  /*1fe0*/  IMAD.MOV.U32 R7, RZ, RZ, R13 ;  /* 0x000000ffff077224 */ /* 0x000fce00078e000d */
.L_x_23:
[----:B------:R-:W-:Y:S05]  /*1ff0*/  BSYNC.RECONVERGENT B0 ;  /* 0x0000000000007941 */ /* 0x000fea0003800200 */
.L_x_22:
[----:B------:R-:W2:Y:S01]  /*2000*/  LDG.E R8, desc[UR4][R26.64+0x4] ;  /* 0x000004041a087981 */ /* 0x000ea2000c1e1900 */
[----:B------:R-:W0:Y:S01]  /*2010*/  MUFU.RCP64H R13, R21 ;  /* 0x00000015000d7308 */ /* 0x000e220000001800 */
[----:B------:R-:W-:Y:S01]  /*2020*/  MOV R12, 0x1 ;  /* 0x00000001000c7802 */ /* 0x000fe20000000f00 */
[----:B------:R-:W-:Y:S01]  /*2030*/  FMUL R22, R10, UR9 ;  /* 0x000000090a167c20 */ /* 0x000fe20008400000 */
[----:B------:R-:W-:Y:S04]  /*2040*/  BSSY.RECONVERGENT B0, `(.L_x_24) ;  /* 0x0000016000007945 */ /* 0x000fe80003800200 */
        /* <DEDUP_REMOVED lines=17> */
[----:B------:R-:W-:Y:S01]  /*2160*/  IMAD.MOV.U32 R32, RZ, RZ, R20 ;  /* 0x000000ffff207224 */ /* 0x000fe200078e0014 */
[----:B------:R-:W-:Y:S01]  /*2170*/  MOV R6, 0x21a0 ;  /* 0x000021a000067802 */ /* 0x000fe20000000f00 */
[----:B------:R-:W-:-:S07]  /*2180*/  IMAD.MOV.U32 R31, RZ, RZ, R21 ;  /* 0x000000ffff1f7224 */ /* 0x000fce00078e0015 */
[----:B------:R-:W-:Y:S05]  /*2190*/  CALL.REL.NOINC `($__internal_0_$__cuda_sm20_div_rn_f64_full) ;  /* 0x0000000000a47944 */ /* 0x000fea0003c00000 */
.L_x_25:
[----:B------:R-:W-:Y:S05]  /*21a0*/  BSYNC.RECONVERGENT B0 ;  /* 0x0000000000007941 */ /* 0x000fea0003800200 */
.L_x_24:
[----:B------:R-:W0:Y:S01]  /*21b0*/  F2F.F32.F64 R7, R12 ;  /* 0x0000000c00077310 */ /* 0x000e220000301000 */
[----:B------:R-:W-:Y:S01]  /*21c0*/  BSSY.RECONVERGENT B0, `(.L_x_26) ;  /* 0x000000e000007945 */ /* 0x000fe20003800200 */
[----:B0-----:R-:W-:-:S06]  /*21d0*/  VIADD R6, R7, 0xf3000000 ;  /* 0xf300000007067836 */ /* 0x001fcc0000000000 */
[----:B------:R0:W1:Y:S01]  /*21e0*/  MUFU.RSQ R8, R7 ;  /* 0x0000000700087308 */ /* 0x0000620000001400 */
[----:B------:R-:W-:-:S13]  /*21f0*/  ISETP.GT.U32.AND P1, PT, R6, 0x727fffff, PT ;  /* 0x727fffff0600780c */ /* 0x000fda0003f24070 */
[----:B0-----:R-:W-:Y:S05]  /*2200*/  @!P1 BRA `(.L_x_27) ;  /* 0x0000000000149947 */ /* 0x001fea0003800000 */
[----:B------:R-:W-:Y:S02]  /*2210*/  MOV R6, R7 ;  /* 0x0000000700067202 */ /* 0x000fe40000000f00 */
[----:B------:R-:W-:-:S07]  /*2220*/  MOV R14, 0x2240 ;  /* 0x00002240000e7802 */ /* 0x000fce0000000f00 */
[----:B-1----:R-:W-:Y:S05]  /*2230*/  CALL.REL.NOINC `($__internal_2_$__cuda_sm20_sqrt_rn_f32_slowpath) ;  /* 0x0000000800c07944 */ /* 0x002fea0003c00000 */
[----:B------:R-:W-:Y:S01]  /*2240*/  IMAD.MOV.U32 R6, RZ, RZ, R8 ;  /* 0x000000ffff067224 */ /* 0x000fe200078e0008 */
[----:B------:R-:W-:Y:S06]  /*2250*/  BRA `(.L_x_28) ;  /* 0x0000000000107947 */ /* 0x000fec0003800000 */
.L_x_27:
[----:B-1----:R-:W-:Y:S01]  /*2260*/  FMUL.FTZ R6, R7, R8 ;  /* 0x0000000807067220 */ /* 0x002fe20000410000 */
[----:B------:R-:W-:-:S03]  /*2270*/  FMUL.FTZ R8, R8, 0.5 ;  /* 0x3f00000008087820 */ /* 0x000fc60000410000 */
[----:B------:R-:W-:-:S04]  /*2280*/  FFMA R7, -R6, R6, R7 ;  /* 0x0000000606077223 */ /* 0x000fc80000000107 */
[----:B------:R-:W-:-:S07]  /*2290*/  FFMA R6, R7, R8, R6 ;  /* 0x0000000807067223 */ /* 0x000fce0000000006 */
.L_x_28:
[----:B------:R-:W-:Y:S05]  /*22a0*/  BSYNC.RECONVERGENT B0 ;  /* 0x0000000000007941 */ /* 0x000fea0003800200 */
.L_x_26:
[----:B------:R-:W-:Y:S01]  /*22b0*/  FADD R11, R6, UR10 ;  /* 0x0000000a060b7e21 */ /* 0x000fe20008000000 */
[----:B------:R-:W-:Y:S01]  /*22c0*/  IMAD.U32 R12, RZ, RZ, UR11 ;  /* 0x0000000bff0c7e24 */ /* 0x000fe2000f8e00ff */
        /* <DEDUP_REMOVED lines=12> */
[----:B------:R-:W-:-:S07]  /*2390*/  MOV R7, R11 ;  /* 0x0000000b00077202 */ /* 0x000fce0000000f00 */
.L_x_30:
[----:B------:R-:W-:Y:S05]  /*23a0*/  BSYNC.RECONVERGENT B0 ;  /* 0x0000000000007941 */ /* 0x000fea0003800200 */
.L_x_29:
[----:B------:R-:W2:Y:S01]  /*23b0*/  LDG.E R11, desc[UR4][R24.64+0x4] ;  /* 0x00000404180b7981 */ /* 0x000ea2000c1e1900 */
[----:B------:R-:W-:Y:S02]  /*23c0*/  VIADD R4, R4, 0x2 ;  /* 0x0000000204047836 */ /* 0x000fe40000000000 */
[----:B------:R-:W-:-:S03]  /*23d0*/  VIADD R2, R2, 0x2 ;  /* 0x0000000202027836 */ /* 0x000fc60000000000 */
[----:B------:R-:W-:Y:S01]  /*23e0*/  ISETP.GE.AND P1, PT, R4, R3, PT ;  /* 0x000000030400720c */ /* 0x000fe20003f26270 */
[----:B--2---:R-:W-:-:S05]  /*23f0*/  FFMA R7, R10, -R7, R11 ;  /* 0x800000070a077223 */ /* 0x004fca000000000b */
[----:B------:R0:W-:Y:S07]  /*2400*/  STG.E desc[UR4][R24.64+0x4], R7 ;  /* 0x0000040718007986 */ /* 0x0001ee000c101904 */
[----:B------:R-:W-:Y:S05]  /*2410*/  @!P1 BRA `(.L_x_31) ;  /* 0xfffffff000e49947 */ /* 0x000fea000383ffff */
[----:B------:R-:W-:Y:S05]  /*2420*/  EXIT ;  /* 0x000000000000794d */ /* 0x000fea0003800000 */
        .weak           $__internal_0_$__cuda_sm20_div_rn_f64_full
        .type           $__internal_0_$__cuda_sm20_div_rn_f64_full,@function
        .size           $__internal_0_$__cuda_sm20_div_rn_f64_full,($__internal_1_$__cuda_sm20_rcp_rn_f32_slowpath - $__internal_0_$__cuda_sm20_div_rn_f64_full)
$__internal_0_$__cuda_sm20_div_rn_f64_full:
[C---:B------:R-:W-:Y:S01]  /*2430*/  FSETP.GEU.AND P4, PT, |R29|.reuse, 1.469367938527859385e-39, PT ;  /* 0x001000001d00780b */ /* 0x040fe20003f8e200 */
[----:B------:R-:W-:Y:S01]  /*2440*/  HFMA2 R8, -RZ, RZ, 0.0045166015625, 0 ;  /* 0x1ca00000ff087431 */ /* 0x000fe200000001ff */
[----:B------:R-:W-:Y:S01]  /*2450*/  LOP3.LUT R7, R29, 0x7ff00000, RZ, 0xc0, !PT ;  /* 0x7ff000001d077812 */ /* 0x000fe200078ec0ff */
[----:B------:R-:W-:Y:S01]  /*2460*/  IMAD.MOV.U32 R30, RZ, RZ, R32 ;  /* 0x000000ffff1e7224 */ /* 0x000fe200078e0020 */
[----:B------:R-:W-:Y:S01]  /*2470*/  LOP3.LUT R33, R31, 0x800fffff, RZ, 0xc0, !PT ;  /* 0x800fffff1f217812 */ /* 0x000fe200078ec0ff */
[----:B------:R-:W-:Y:S01]  /*2480*/  IMAD.MOV.U32 R38, RZ, RZ, 0x1 ;  /* 0x00000001ff267424 */ /* 0x000fe200078e00ff */
[----:B------:R-:W-:Y:S01]  /*2490*/  BSSY.RECONVERGENT B2, `(.L_x_32) ;  /* 0x0000051000027945 */ /* 0x000fe20003800200 */
[----:B------:R-:W-:Y:S01]  /*24a0*/  IMAD.MOV.U32 R14, RZ, RZ, R28 ;  /* 0x000000ffff0e7224 */ /* 0x000fe200078e001c */
[----:B------:R-:W-:-:S05]  /*24b0*/  LOP3.LUT R33, R33, 0x3ff00000, RZ, 0xfc, !PT ;  /* 0x3ff0000021217812 */ /* 0x000fca00078efcff */
[----:B------:R-:W-:-:S04]  /*24c0*/  @!P4 LOP3.LUT R12, R31, 0x7ff00000, RZ, 0xc0, !PT ;  /* 0x7ff000001f0cc812 */ /* 0x000fc800078ec0ff */
[----:B------:R-:W-:Y:S02]  /*24d0*/  @!P4 ISETP.GE.U32.AND P5, PT, R7, R12, PT ;  /* 0x0000000c0700c20c */ /* 0x000fe40003fa6070 */
[----:B------:R-:W-:Y:S02]  /*24e0*/  LOP3.LUT R12, R31, 0x7ff00000, RZ, 0xc0, !PT ;  /* 0x7ff000001f0c7812 */ /* 0x000fe400078ec0ff */
[C---:B------:R-:W-:Y:S02]  /*24f0*/  @!P4 SEL R11, R8.reuse, 0x63400000, !P5 ;  /* 0x63400000080bc807 */ /* 0x040fe40006800000 */
[----:B------:R-:W-:Y:S02]  /*2500*/  ISETP.GE.U32.AND P5, PT, R7, R12, PT ;  /* 0x0000000c0700720c */ /* 0x000fe40003fa6070 */
[----:B------:R-:W-:Y:S02]  /*2510*/  @!P4 LOP3.LUT R11, R11, 0x80000000, R29, 0xf8, !PT ;  /* 0x800000000b0bc812 */ /* 0x000fe400078ef81d */
[----:B------:R-:W-:-:S02]  /*2520*/  SEL R15, R8, 0x63400000, !P5 ;  /* 0x63400000080f7807 */ /* 0x000fc40006800000 */
[----:B------:R-:W-:Y:S02]  /*2530*/  FSETP.GEU.AND P5, PT, |R31|, 1.469367938527859385e-39, PT ;  /* 0x001000001f00780b */ /* 0x000fe40003fae200 */
[----:B------:R-:W-:-:S11]  /*2540*/  LOP3.LUT R15, R15, 0x800fffff, R29, 0xf8, !PT ;  /* 0x800fffff0f0f7812 */ /* 0x000fd600078ef81d */
[----:B------:R-:W-:-:S06]  /*2550*/  @!P5 DMUL R32, R30, 8.98846567431157953865e+307 ;  /* 0x7fe000001e20d828 */ /* 0x000fcc0000000000 */
[----:B------:R-:W0:Y:S04]  /*2560*/  MUFU.RCP64H R39, R33 ;  /* 0x0000002100277308 */ /* 0x000e280000001800 */
[----:B------:R-:W-:Y:S01]  /*2570*/  @!P5 LOP3.LUT R12, R33, 0x7ff00000, RZ, 0xc0, !PT ;  /* 0x7ff00000210cd812 */ /* 0x000fe200078ec0ff */
[----:B0-----:R-:W-:-:S08]  /*2580*/  DFMA R34, R38, -R32, 1 ;  /* 0x3ff000002622742b */ /* 0x001fd00000000820 */
[----:B------:R-:W-:-:S08]  /*2590*/  DFMA R34, R34, R34, R34 ;  /* 0x000000222222722b */ /* 0x000fd00000000022 */
[----:B------:R-:W-:Y:S01]  /*25a0*/  DFMA R34, R38, R34, R38 ;  /* 0x000000222622722b */ /* 0x000fe20000000026 */
[----:B------:R-:W-:Y:S01]  /*25b0*/  @!P4 LOP3.LUT R39, R11, 0x100000, RZ, 0xfc, !PT ;  /* 0x001000000b27c812 */ /* 0x000fe200078efcff */
[----:B------:R-:W-:Y:S01]  /*25c0*/  @!P4 IMAD.MOV.U32 R38, RZ, RZ, RZ ;  /* 0x000000ffff26c224 */ /* 0x000fe200078e00ff */
[----:B------:R-:W-:-:S05]  /*25d0*/  MOV R11, R7 ;  /* 0x00000007000b7202 */ /* 0x000fca0000000f00 */
[----:B------:R-:W-:Y:S02]  /*25e0*/  DFMA R40, R34, -R32, 1 ;  /* 0x3ff000002228742b */ /* 0x000fe40000000820 */
[----:B------:R-:W-:-:S06]  /*25f0*/  @!P4 DFMA R14, R14, 2, -R38 ;  /* 0x400000000e0ec82b */ /* 0x000fcc0000000826 */
[----:B------:R-:W-:-:S04]  /*2600*/  DFMA R40, R34, R40, R34 ;  /* 0x000000282228722b */ /* 0x000fc80000000022 */
[----:B------:R-:W-:-:S04]  /*2610*/  @!P4 LOP3.LUT R11, R15, 0x7ff00000, RZ, 0xc0, !PT ;  /* 0x7ff000000f0bc812 */ /* 0x000fc800078ec0ff */
[----:B------:R-:W-:Y:S01]  /*2620*/  DMUL R38, R40, R14 ;  /* 0x0000000e28267228 */ /* 0x000fe20000000000 */
[----:B------:R-:W-:-:S05]  /*2630*/  VIADD R13, R11, 0xffffffff ;  /* 0xffffffff0b0d7836 */ /* 0x000fca0000000000 */
[----:B------:R-:W-:Y:S01]  /*2640*/  ISETP.GT.U32.AND P4, PT, R13, 0x7feffffe, PT ;  /* 0x7feffffe0d00780c */ /* 0x000fe20003f84070 */
[----:B------:R-:W-:Y:S01]  /*2650*/  VIADD R13, R12, 0xffffffff ;  /* 0xffffffff0c0d7836 */ /* 0x000fe20000000000 */
[----:B------:R-:W-:-:S04]  /*2660*/  DFMA R34, R38, -R32, R14 ;  /* 0x800000202622722b */ /* 0x000fc8000000000e */
[----:B------:R-:W-:-:S04]  /*2670*/  ISETP.GT.U32.OR P4, PT, R13, 0x7feffffe, P4 ;  /* 0x7feffffe0d00780c */ /* 0x000fc80002784470 */
[----:B------:R-:W-:-:S09]  /*2680*/  DFMA R34, R40, R34, R38 ;  /* 0x000000222822722b */ /* 0x000fd20000000026 */
[----:B------:R-:W-:Y:S05]  /*2690*/  @P4 BRA `(.L_x_33) ;  /* 0x00000000006c4947 */ /* 0x000fea0003800000 */
[----:B------:R-:W-:-:S04]  /*26a0*/  LOP3.LUT R12, R31, 0x7ff00000, RZ, 0xc0, !PT ;  /* 0x7ff000001f0c7812 */ /* 0x000fc800078ec0ff */
[CC--:B------:R-:W-:Y:S02]  /*26b0*/  VIADDMNMX R11, R7.reuse, -R12.reuse, 0xb9600000, !PT ;  /* 0xb9600000070b7446 */ /* 0x0c0fe4000780090c */
[----:B------:R-:W-:Y:S01]  /*26c0*/  ISETP.GE.U32.AND P4, PT, R7, R12, PT ;  /* 0x0000000c0700720c */ /* 0x000fe20003f86070 */
[----:B------:R-:W-:Y:S01]  /*26d0*/  IMAD.MOV.U32 R12, RZ, RZ, RZ ;  /* 0x000000ffff0c7224 */ /* 0x000fe200078e00ff */
[----:B------:R-:W-:Y:S02]  /*26e0*/  VIMNMX R11, PT, PT, R11, 0x46a00000, PT ;  /* 0x46a000000b0b7848 */ /* 0x000fe40003fe0100 */
[----:B------:R-:W-:-:S05]  /*26f0*/  SEL R8, R8, 0x63400000, !P4 ;  /* 0x6340000008087807 */ /* 0x000fca0006000000 */
[----:B------:R-:W-:-:S05]  /*2700*/  IMAD.IADD R8, R11, 0x1, -R8 ;  /* 0x000000010b087824 */ /* 0x000fca00078e0a08 */
[----:B------:R-:W-:-:S06]  /*2710*/  IADD3 R13, PT, PT, R8, 0x7fe00000, RZ ;  /* 0x7fe00000080d7810 */ /* 0x000fcc0007ffe0ff */
[----:B------:R-:W-:-:S10]  /*2720*/  DMUL R38, R34, R12 ;  /* 0x0000000c22267228 */ /* 0x000fd40000000000 */
[----:B------:R-:W-:-:S13]  /*2730*/  FSETP.GTU.AND P4, PT, |R39|, 1.469367938527859385e-39, PT ;  /* 0x001000002700780b */ /* 0x000fda0003f8c200 */
[----:B------:R-:W-:Y:S05]  /*2740*/  @P4 BRA `(.L_x_34) ;  /* 0x0000000000944947 */ /* 0x000fea0003800000 */
[----:B------:R-:W-:-:S06]  /*2750*/  DFMA R14, R34, -R32, R14 ;  /* 0x80000020220e722b */ /* 0x000fcc000000000e */
[----:B------:R-:W-:-:S04]  /*2760*/  IMAD.MOV.U32 R14, RZ, RZ, RZ ;  /* 0x000000ffff0e7224 */ /* 0x000fc800078e00ff */
[C---:B------:R-:W-:Y:S02]  /*2770*/  FSETP.NEU.AND P4, PT, R15.reuse, RZ, PT ;  /* 0x000000ff0f00720b */ /* 0x040fe40003f8d000 */
[----:B------:R-:W-:-:S04]  /*2780*/  LOP3.LUT R30, R15, 0x80000000, R31, 0x48, !PT ;  /* 0x800000000f1e7812 */ /* 0x000fc800078e481f */
[----:B------:R-:W-:-:S07]  /*2790*/  LOP3.LUT R15, R30, R13, RZ, 0xfc, !PT ;  /* 0x0000000d1e0f7212 */ /* 0x000fce00078efcff */
[----:B------:R-:W-:Y:S05]  /*27a0*/  @!P4 BRA `(.L_x_34) ;  /* 0x00000000007cc947 */ /* 0x000fea0003800000 */
[----:B------:R-:W-:Y:S01]  /*27b0*/  IMAD.MOV R13, RZ, RZ, -R8 ;  /* 0x000000ffff0d7224 */ /* 0x000fe200078e0a08 */
[----:B------:R-:W-:Y:S02]  /*27c0*/  MOV R12, RZ ;  /* 0x000000ff000c7202 */ /* 0x000fe40000000f00 */
[----:B------:R-:W-:-:S04]  /*27d0*/  IADD3 R7, PT, PT, -R8, -0x43300000, RZ ;  /* 0xbcd0000008077810 */ /* 0x000fc80007ffe1ff */
[----:B------:R-:W-:Y:S02]  /*27e0*/  DFMA R12, R38, -R12, R34 ;  /* 0x8000000c260c722b */ /* 0x000fe40000000022 */
[----:B------:R-:W-:-:S08]  /*27f0*/  DMUL.RP R34, R34, R14 ;  /* 0x0000000e22227228 */ /* 0x000fd00000008000 */
[----:B------:R-:W-:Y:S02]  /*2800*/  FSETP.NEU.AND P4, PT, |R13|, R7, PT ;  /* 0x000000070d00720b */ /* 0x000fe40003f8d200 */
[----:B------:R-:W-:Y:S02]  /*2810*/  LOP3.LUT R7, R35, R30, RZ, 0x3c, !PT ;  /* 0x0000001e23077212 */ /* 0x000fe400078e3cff */
[----:B------:R-:W-:Y:S02]  /*2820*/  FSEL R38, R34, R38, !P4 ;  /* 0x0000002622267208 */ /* 0x000fe40006000000 */
[----:B------:R-:W-:Y:S01]  /*2830*/  FSEL R39, R7, R39, !P4 ;  /* 0x0000002707277208 */ /* 0x000fe20006000000 */
[----:B------:R-:W-:Y:S06]  /*2840*/  BRA `(.L_x_34) ;  /* 0x0000000000547947 */ /* 0x000fec0003800000 */
.L_x_33:
[----:B------:R-:W-:-:S14]  /*2850*/  DSETP.NAN.AND P4, PT, R28, R28, PT ;  /* 0x0000001c1c00722a */ /* 0x000fdc0003f88000 */
[----:B------:R-:W-:Y:S05]  /*2860*/  @P4 BRA `(.L_x_35) ;  /* 0x0000000000444947 */ /* 0x000fea0003800000 */
[----:B------:R-:W-:-:S14]  /*2870*/  DSETP.NAN.AND P4, PT, R30, R30, PT ;  /* 0x0000001e1e00722a */ /* 0x000fdc0003f88000 */
[----:B------:R-:W-:Y:S05]  /*2880*/  @P4 BRA `(.L_x_36) ;  /* 0x0000000000304947 */ /* 0x000fea0003800000 */
[----:B------:R-:W-:Y:S01]  /*2890*/  ISETP.NE.AND P4, PT, R11, R12, PT ;  /* 0x0000000c0b00720c */ /* 0x000fe20003f85270 */
[----:B------:R-:W-:Y:S02]  /*28a0*/  IMAD.MOV.U32 R38, RZ, RZ, 0x0 ;  /* 0x00000000ff267424 */ /* 0x000fe400078e00ff */
[----:B------:R-:W-:-:S10]  /*28b0*/  IMAD.MOV.U32 R39, RZ, RZ, -0x80000 ;  /* 0xfff80000ff277424 */ /* 0x000fd400078e00ff */
[----:B------:R-:W-:Y:S05]  /*28c0*/  @!P4 BRA `(.L_x_34) ;  /* 0x000000000034c947 */ /* 0x000fea0003800000 */
[----:B------:R-:W-:Y:S02]  /*28d0*/  ISETP.NE.AND P4, PT, R11, 0x7ff00000, PT ;  /* 0x7ff000000b00780c */ /* 0x000fe40003f85270 */
[----:B------:R-:W-:Y:S02]  /*28e0*/  LOP3.LUT R39, R29, 0x80000000, R31, 0x48, !PT ;  /* 0x800000001d277812 */ /* 0x000fe400078e481f */
[----:B------:R-:W-:-:S13]  /*28f0*/  ISETP.EQ.OR P4, PT, R12, RZ, !P4 ;  /* 0x000000ff0c00720c */ /* 0x000fda0006782670 */
[----:B------:R-:W-:Y:S01]  /*2900*/  @P4 LOP3.LUT R7, R39, 0x7ff00000, RZ, 0xfc, !PT ;  /* 0x7ff0000027074812 */ /* 0x000fe200078efcff */
[----:B------:R-:W-:Y:S01]  /*2910*/  @!P4 IMAD.MOV.U32 R38, RZ, RZ, RZ ;  /* 0x000000ffff26c224 */ /* 0x000fe200078e00ff */
[----:B------:R-:W-:-:S03]  /*2920*/  @P4 MOV R38, RZ ;  /* 0x000000ff00264202 */ /* 0x000fc60000000f00 */
[----:B------:R-:W-:Y:S01]  /*2930*/  @P4 IMAD.MOV.U32 R39, RZ, RZ, R7 ;  /* 0x000000ffff274224 */ /* 0x000fe200078e0007 */
[----:B------:R-:W-:Y:S06]  /*2940*/  BRA `(.L_x_34) ;  /* 0x0000000000147947 */ /* 0x000fec0003800000 */
.L_x_36:
[----:B------:R-:W-:Y:S01]  /*2950*/  LOP3.LUT R39, R31, 0x80000, RZ, 0xfc, !PT ;  /* 0x000800001f277812 */ /* 0x000fe200078efcff */
[----:B------:R-:W-:Y:S01]  /*2960*/  IMAD.MOV.U32 R38, RZ, RZ, R30 ;  /* 0x000000ffff267224 */ /* 0x000fe200078e001e */
[----:B------:R-:W-:Y:S06]  /*2970*/  BRA `(.L_x_34) ;  /* 0x0000000000087947 */ /* 0x000fec0003800000 */
.L_x_35:
[----:B------:R-:W-:Y:S01]  /*2980*/  LOP3.LUT R39, R29, 0x80000, RZ, 0xfc, !PT ;  /* 0x000800001d277812 */ /* 0x000fe200078efcff */
[----:B------:R-:W-:-:S07]  /*2990*/  IMAD.MOV.U32 R38, RZ, RZ, R28 ;  /* 0x000000ffff267224 */ /* 0x000fce00078e001c */
.L_x_34:
[----:B------:R-:W-:Y:S05]  /*29a0*/  BSYNC.RECONVERGENT B2 ;  /* 0x0000000000027941 */ /* 0x000fea0003800200 */
.L_x_32:
[----:B------:R-:W-:Y:S01]  /*29b0*/  IMAD.MOV.U32 R7, RZ, RZ, 0x0 ;  /* 0x00000000ff077424 */ /* 0x000fe200078e00ff */
[----:B------:R-:W-:Y:S01]  /*29c0*/  MOV R12, R38 ;  /* 0x00000026000c7202 */ /* 0x000fe20000000f00 */
[----:B------:R-:W-:Y:S02]  /*29d0*/  IMAD.MOV.U32 R13, RZ, RZ, R39 ;  /* 0x000000ffff0d7224 */ /* 0x000fe400078e0027 */
[----:B------:R-:W-:Y:S05]  /*29e0*/  RET.REL.NODEC R6 `(_Z10adamKerneliPiS_iPfS0_fffffffS0_S0_) ;  /* 0xffffffd406847950 */ /* 0x000fea0003c3ffff */
        .weak           $__internal_1_$__cuda_sm20_rcp_rn_f32_slowpath
        .type           $__internal_1_$__cuda_sm20_rcp_rn_f32_slowpath,@function
        .size           $__internal_1_$__cuda_sm20_rcp_rn_f32_slowpath,($__internal_2_$__cuda_sm20_sqrt_rn_f32_slowpath - $__internal_1_$__cuda_sm20_rcp_rn_f32_slowpath)
$__internal_1_$__cuda_sm20_rcp_rn_f32_slowpath:
[----:B------:R-:W-:-:S05]  /*29f0*/  IMAD.SHL.U32 R4, R0, 0x2, RZ ;  /* 0x0000000200047824 */ /* 0x000fca00078e00ff */
[----:B------:R-:W-:-:S04]  /*2a00*/  SHF.R.U32.HI R4, RZ, 0x18, R4 ;  /* 0x00000018ff047819 */ /* 0x000fc80000011604 */
[----:B------:R-:W-:-:S13]  /*2a10*/  ISETP.NE.U32.AND P0, PT, R4, RZ, PT ;  /* 0x000000ff0400720c */ /* 0x000fda0003f05070 */
[----:B------:R-:W-:Y:S05]  /*2a20*/  @P0 BRA `(.L_x_37) ;  /* 0x00000000002c0947 */ /* 0x000fea0003800000 */
[----:B------:R-:W-:-:S04]  /*2a30*/  SHF.L.U32 R4, R0, 0x1, RZ ;  /* 0x0000000100047819 */ /* 0x000fc800000006ff */
[----:B------:R-:W-:-:S13]  /*2a40*/  ISETP.NE.AND P0, PT, R4, RZ, PT ;  /* 0x000000ff0400720c */ /* 0x000fda0003f05270 */
[----:B------:R2:W3:Y:S01]  /*2a50*/  @!P0 MUFU.RCP R4, R0 ;  /* 0x0000000000048308 */ /* 0x0004e20000001000 */
[----:B------:R-:W-:Y:S05]  /*2a60*/  @!P0 BRA `(.L_x_38) ;  /* 0x0000000000a48947 */ /* 0x000fea0003800000 */
[----:B------:R-:W-:-:S04]  /*2a70*/  FFMA R5, R0, 1.84467440737095516160e+19, RZ ;  /* 0x5f80000000057823 */ /* 0x000fc800000000ff */
[----:B--2---:R-:W3:Y:S02]  /*2a80*/  MUFU.RCP R0, R5 ;  /* 0x0000000500007308 */ /* 0x004ee40000001000 */
[----:B---3--:R-:W-:-:S04]  /*2a90*/  FFMA R4, R5, R0, -1 ;  /* 0xbf80000005047423 */ /* 0x008fc80000000000 */
[----:B------:R-:W-:-:S04]  /*2aa0*/  FADD.FTZ R7, -R4, -RZ ;  /* 0x800000ff04077221 */ /* 0x000fc80000010100 */
[----:B------:R-:W-:-:S04]  /*2ab0*/  FFMA R0, R0, R7, R0 ;  /* 0x0000000700007223 */ /* 0x000fc80000000000 */
[----:B------:R-:W-:Y:S01]  /*2ac0*/  FFMA R4, R0, 1.84467440737095516160e+19, RZ ;  /* 0x5f80000000047823 */ /* 0x000fe200000000ff */
[----:B------:R-:W-:Y:S06]  /*2ad0*/  BRA `(.L_x_38) ;  /* 0x0000000000887947 */ /* 0x000fec0003800000 */
.L_x_37:
[----:B------:R-:W-:-:S05]  /*2ae0*/  VIADD R5, R4, 0xffffff03 ;  /* 0xffffff0304057836 */ /* 0x000fca0000000000 */
[----:B------:R-:W-:-:S13]  /*2af0*/  ISETP.GT.U32.AND P0, PT, R5, 0x1, PT ;  /* 0x000000010500780c */ /* 0x000fda0003f04070 */
[----:B------:R-:W-:Y:S05]  /*2b00*/  @P0 BRA `(.L_x_39) ;  /* 0x0000000000780947 */ /* 0x000fea0003800000 */
[----:B------:R-:W-:Y:S01]  /*2b10*/  LOP3.LUT R6, R0, 0x7fffff, RZ, 0xc0, !PT ;  /* 0x007fffff00067812 */ /* 0x000fe200078ec0ff */
[----:B------:R-:W-:-:S03]  /*2b20*/  IMAD.MOV.U32 R12, RZ, RZ, 0x3 ;  /* 0x00000003ff0c7424 */ /* 0x000fc600078e00ff */
[----:B------:R-:W-:Y:S02]  /*2b30*/  LOP3.LUT R6, R6, 0x3f800000, RZ, 0xfc, !PT ;  /* 0x3f80000006067812 */ /* 0x000fe400078efcff */
[----:B------:R-:W-:Y:S02]  /*2b40*/  SHF.L.U32 R11, R12, R5, RZ ;  /* 0x000000050c0b7219 */ /* 0x000fe400000006ff */
[----:B------:R-:W0:Y:S02]  /*2b50*/  MUFU.RCP R7, R6 ;  /* 0x0000000600077308 */ /* 0x000e240000001000 */
[----:B0-----:R-:W-:-:S04]  /*2b60*/  FFMA R8, R6, R7, -1 ;  /* 0xbf80000006087423 */ /* 0x001fc80000000007 */
[----:B------:R-:W-:-:S04]  /*2b70*/  FADD.FTZ R8, -R8, -RZ ;  /* 0x800000ff08087221 */ /* 0x000fc80000010100 */
[CCC-:B------:R-:W-:Y:S01]  /*2b80*/  FFMA.RM R9, R7.reuse, R8.reuse, R7.reuse ;  /* 0x0000000807097223 */ /* 0x1c0fe20000004007 */
[----:B------:R-:W-:-:S04]  /*2b90*/  FFMA.RP R8, R7, R8, R7 ;  /* 0x0000000807087223 */ /* 0x000fc80000008007 */
[C---:B------:R-:W-:Y:S02]  /*2ba0*/  LOP3.LUT R7, R9.reuse, 0x7fffff, RZ, 0xc0, !PT ;  /* 0x007fffff09077812 */ /* 0x040fe400078ec0ff */
[----:B------:R-:W-:Y:S02]  /*2bb0*/  FSETP.NEU.FTZ.AND P0, PT, R9, R8, PT ;  /* 0x000000080900720b */ /* 0x000fe40003f1d000 */
[----:B------:R-:W-:Y:S02]  /*2bc0*/  LOP3.LUT R8, R7, 0x800000, RZ, 0xfc, !PT ;  /* 0x0080000007087812 */ /* 0x000fe400078efcff */
[----:B------:R-:W-:Y:S02]  /*2bd0*/  SEL R7, RZ, 0xffffffff, !P0 ;  /* 0xffffffffff077807 */ /* 0x000fe40004000000 */
[----:B------:R-:W-:-:S03]  /*2be0*/  LOP3.LUT R6, R11, R8, RZ, 0xc0, !PT ;  /* 0x000000080b067212 */ /* 0x000fc600078ec0ff */
[----:B------:R-:W-:Y:S01]  /*2bf0*/  IMAD.MOV R7, RZ, RZ, -R7 ;  /* 0x000000ffff077224 */ /* 0x000fe200078e0a07 */
[----:B------:R-:W-:-:S04]  /*2c00*/  SHF.R.U32.HI R6, RZ, R5, R6 ;  /* 0x00000005ff067219 */ /* 0x000fc80000011606 */
[----:B------:R-:W-:Y:S02]  /*2c10*/  LOP3.LUT P1, RZ, R7, R5, R8, 0xf8, !PT ;  /* 0x0000000507ff7212 */ /* 0x000fe4000782f808 */
[C---:B------:R-:W-:Y:S02]  /*2c20*/  LOP3.LUT P0, RZ, R6.reuse, 0x1, RZ, 0xc0, !PT ;  /* 0x0000000106ff7812 */ /* 0x040fe4000780c0ff */
[----:B------:R-:W-:-:S04]  /*2c30*/  LOP3.LUT P2, RZ, R6, 0x2, RZ, 0xc0, !PT ;  /* 0x0000000206ff7812 */ /* 0x000fc8000784c0ff */
[----:B------:R-:W-:Y:S02]  /*2c40*/  PLOP3.LUT P0, PT, P0, P1, P2, 0xe0, 0x0 ;  /* 0x000000000000781c */ /* 0x000fe40000703c20 */
[----:B------:R-:W-:Y:S02]  /*2c50*/  LOP3.LUT P1, RZ, R0, 0x7fffff, RZ, 0xc0, !PT ;  /* 0x007fffff00ff7812 */ /* 0x000fe4000782c0ff */
[----:B------:R-:W-:-:S04]  /*2c60*/  SEL R5, RZ, 0x1, !P0 ;  /* 0x00000001ff057807 */ /* 0x000fc80004000000 */
[----:B------:R-:W-:-:S04]  /*2c70*/  IADD3 R5, PT, PT, -R5, RZ, RZ ;  /* 0x000000ff05057210 */ /* 0x000fc80007ffe1ff */
[----:B------:R-:W-:Y:S01]  /*2c80*/  ISETP.GE.AND P0, PT, R5, RZ, PT ;  /* 0x000000ff0500720c */ /* 0x000fe20003f06270 */
[----:B------:R-:W-:-:S05]  /*2c90*/  VIADD R5, R4, 0xffffff04 ;  /* 0xffffff0404057836 */ /* 0x000fca0000000000 */
[----:B------:R-:W-:-:S07]  /*2ca0*/  SHF.R.U32.HI R5, RZ, R5, R8 ;  /* 0x00000005ff057219 */ /* 0x000fce0000011608 */
[----:B------:R-:W-:-:S05]  /*2cb0*/  @!P0 VIADD R5, R5, 0x1 ;  /* 0x0000000105058836 */ /* 0x000fca0000000000 */
[----:B------:R-:W-:-:S04]  /*2cc0*/  @!P1 SHF.L.U32 R5, R5, 0x1, RZ ;  /* 0x0000000105059819 */ /* 0x000fc800000006ff */
[----:B------:R-:W-:Y:S01]  /*2cd0*/  LOP3.LUT R4, R5, 0x80000000, R0, 0xf8, !PT ;  /* 0x8000000005047812 */ /* 0x000fe200078ef800 */
[----:B------:R-:W-:Y:S06]  /*2ce0*/  BRA `(.L_x_38) ;  /* 0x0000000000047947 */ /* 0x000fec0003800000 */
.L_x_39:
[----:B------:R0:W1:Y:S02]  /*2cf0*/  MUFU.RCP R4, R0 ;  /* 0x0000000000047308 */ /* 0x0000640000001000 */
.L_x_38:
[----:B------:R-:W-:Y:S02]  /*2d00*/  HFMA2 R5, -RZ, RZ, 0, 0 ;  /* 0x00000000ff057431 */ /* 0x000fe400000001ff */
[----:B0123--:R-:W-:Y:S02]  /*2d10*/  IMAD.MOV.U32 R0, RZ, RZ, R4 ;  /* 0x000000ffff007224 */ /* 0x00ffe400078e0004 */
[----:B------:R-:W-:-:S04]  /*2d20*/  IMAD.MOV.U32 R4, RZ, RZ, R10 ;  /* 0x000000ffff047224 */ /* 0x000fc800078e000a */
[----:B------:R-:W-:Y:S05]  /*2d30*/  RET.REL.NODEC R4 `(_Z10adamKerneliPiS_iPfS0_fffffffS0_S0_) ;  /* 0xffffffd004b07950 */ /* 0x000fea0003c3ffff */
        .weak           $__internal_2_$__cuda_sm20_sqrt_rn_f32_slowpath
        .type           $__internal_2_$__cuda_sm20_sqrt_rn_f32_slowpath,@function
        .size           $__internal_2_$__cuda_sm20_sqrt_rn_f32_slowpath,($__internal_3_$__cuda_sm3x_div_rn_noftz_f32_slowpath - $__internal_2_$__cuda_sm20_sqrt_rn_f32_slowpath)
$__internal_2_$__cuda_sm20_sqrt_rn_f32_slowpath:
[----:B------:R-:W-:-:S13]  /*2d40*/  LOP3.LUT P3, RZ, R6, 0x7fffffff, RZ, 0xc0, !PT ;  /* 0x7fffffff06ff7812 */ /* 0x000fda000786c0ff */
[----:B------:R-:W-:Y:S01]  /*2d50*/  @!P3 IMAD.MOV.U32 R7, RZ, RZ, R6 ;  /* 0x000000ffff07b224 */ /* 0x000fe200078e0006 */
[----:B------:R-:W-:Y:S06]  /*2d60*/  @!P3 BRA `(.L_x_40) ;  /* 0x000000000040b947 */ /* 0x000fec0003800000 */
[----:B------:R-:W-:-:S13]  /*2d70*/  FSETP.GEU.FTZ.AND P3, PT, R6, RZ, PT ;  /* 0x000000ff0600720b */ /* 0x000fda0003f7e000 */
[----:B------:R-:W-:Y:S01]  /*2d80*/  @!P3 IMAD.MOV.U32 R7, RZ, RZ, 0x7fffffff ;  /* 0x7fffffffff07b424 */ /* 0x000fe200078e00ff */
[----:B------:R-:W-:Y:S06]  /*2d90*/  @!P3 BRA `(.L_x_40) ;  /* 0x000000000034b947 */ /* 0x000fec0003800000 */
[----:B------:R-:W-:-:S13]  /*2da0*/  FSETP.GTU.FTZ.AND P3, PT, |R6|, +INF , PT ;  /* 0x7f8000000600780b */ /* 0x000fda0003f7c200 */
[----:B------:R-:W-:Y:S01]  /*2db0*/  @P3 FADD.FTZ R7, R6, 1 ;  /* 0x3f80000006073421 */ /* 0x000fe20000010000 */
[----:B------:R-:W-:Y:S06]  /*2dc0*/  @P3 BRA `(.L_x_40) ;  /* 0x0000000000283947 */ /* 0x000fec0003800000 */
[----:B------:R-:W-:-:S13]  /*2dd0*/  FSETP.NEU.FTZ.AND P3, PT, |R6|, +INF , PT ;  /* 0x7f8000000600780b */ /* 0x000fda0003f7d200 */
[----:B------:R-:W-:-:S04]  /*2de0*/  @P3 FFMA R8, R6, 1.84467440737095516160e+19, RZ ;  /* 0x5f80000006083823 */ /* 0x000fc800000000ff */
[----:B------:R-:W0:Y:S02]  /*2df0*/  @P3 MUFU.RSQ R7, R8 ;  /* 0x0000000800073308 */ /* 0x000e240000001400 */
[----:B0-----:R-:W-:Y:S01]  /*2e00*/  @P3 FMUL.FTZ R11, R8, R7 ;  /* 0x00000007080b3220 */ /* 0x001fe20000410000 */
[----:B------:R-:W-:Y:S01]  /*2e10*/  @P3 FMUL.FTZ R13, R7, 0.5 ;  /* 0x3f000000070d3820 */ /* 0x000fe20000410000 */
[----:B------:R-:W-:Y:S02]  /*2e20*/  @!P3 MOV R7, R6 ;  /* 0x000000060007b202 */ /* 0x000fe40000000f00 */
[----:B------:R-:W-:-:S04]  /*2e30*/  @P3 FADD.FTZ R12, -R11, -RZ ;  /* 0x800000ff0b0c3221 */ /* 0x000fc80000010100 */
[----:B------:R-:W-:-:S04]  /*2e40*/  @P3 FFMA R12, R11, R12, R8 ;  /* 0x0000000c0b0c3223 */ /* 0x000fc80000000008 */
[----:B------:R-:W-:-:S04]  /*2e50*/  @P3 FFMA R12, R12, R13, R11 ;  /* 0x0000000d0c0c3223 */ /* 0x000fc8000000000b */
[----:B------:R-:W-:-:S07]  /*2e60*/  @P3 FMUL.FTZ R7, R12, 2.3283064365386962891e-10 ;  /* 0x2f8000000c073820 */ /* 0x000fce0000410000 */
.L_x_40:
[----:B------:R-:W-:Y:S02]  /*2e70*/  IMAD.MOV.U32 R8, RZ, RZ, R7 ;  /* 0x000000ffff087224 */ /* 0x000fe400078e0007 */
[----:B------:R-:W-:Y:S02]  /*2e80*/  HFMA2 R7, -RZ, RZ, 0, 0 ;  /* 0x00000000ff077431 */ /* 0x000fe400000001ff */
[----:B------:R-:W-:-:S04]  /*2e90*/  IMAD.MOV.U32 R6, RZ, RZ, R14 ;  /* 0x000000ffff067224 */ /* 0x000fc800078e000e */
[----:B------:R-:W-:Y:S05]  /*2ea0*/  RET.REL.NODEC R6 `(_Z10adamKerneliPiS_iPfS0_fffffffS0_S0_) ;  /* 0xffffffd006547950 */ /* 0x000fea0003c3ffff */
        .weak           $__internal_3_$__cuda_sm3x_div_rn_noftz_f32_slowpath
        .type           $__internal_3_$__cuda_sm3x_div_rn_noftz_f32_slowpath,@function
        .size           $__internal_3_$__cuda_sm3x_div_rn_noftz_f32_slowpath,(.L_x_56 - $__internal_3_$__cuda_sm3x_div_rn_noftz_f32_slowpath)
$__internal_3_$__cuda_sm3x_div_rn_noftz_f32_slowpath:
[----:B------:R-:W-:Y:S01]  /*2eb0*/  SHF.R.U32.HI R11, RZ, 0x17, R7 ;  /* 0x00000017ff0b7819 */ /* 0x000fe20000011607 */
[----:B------:R-:W-:Y:S01]  /*2ec0*/  BSSY.RECONVERGENT B2, `(.L_x_41) ;  /* 0x0000063000027945 */ /* 0x000fe20003800200 */
[----:B------:R-:W-:Y:S02]  /*2ed0*/  SHF.R.U32.HI R13, RZ, 0x17, R0 ;  /* 0x00000017ff0d7819 */ /* 0x000fe40000011600 */
[----:B------:R-:W-:Y:S02]  /*2ee0*/  LOP3.LUT R11, R11, 0xff, RZ, 0xc0, !PT ;  /* 0x000000ff0b0b7812 */ /* 0x000fe400078ec0ff */
[----:B------:R-:W-:Y:S02]  /*2ef0*/  LOP3.LUT R13, R13, 0xff, RZ, 0xc0, !PT ;  /* 0x000000ff0d0d7812 */ /* 0x000fe400078ec0ff */
[----:B------:R-:W-:Y:S01]  /*2f00*/  MOV R6, R0 ;  /* 0x0000000000067202 */ /* 0x000fe20000000f00 */
[----:B------:R-:W-:Y:S02]  /*2f10*/  VIADD R15, R11, 0xffffffff ;  /* 0xffffffff0b0f7836 */ /* 0x000fe40000000000 */
[----:B------:R-:W-:-:S03]  /*2f20*/  VIADD R14, R13, 0xffffffff ;  /* 0xffffffff0d0e7836 */ /* 0x000fc60000000000 */
[----:B------:R-:W-:-:S04]  /*2f30*/  ISETP.GT.U32.AND P3, PT, R15, 0xfd, PT ;  /* 0x000000fd0f00780c */ /* 0x000fc80003f64070 */
[----:B------:R-:W-:-:S13]  /*2f40*/  ISETP.GT.U32.OR P3, PT, R14, 0xfd, P3 ;  /* 0x000000fd0e00780c */ /* 0x000fda0001f64470 */
[----:B------:R-:W-:Y:S01]  /*2f50*/  @!P3 IMAD.MOV.U32 R8, RZ, RZ, RZ ;  /* 0x000000ffff08b224 */ /* 0x000fe200078e00ff */
[----:B------:R-:W-:Y:S06]  /*2f60*/  @!P3 BRA `(.L_x_42) ;  /* 0x00000000005cb947 */ /* 0x000fec0003800000 */
[----:B------:R-:W-:Y:S02]  /*2f70*/  FSETP.GTU.FTZ.AND P3, PT, |R0|, +INF , PT ;  /* 0x7f8000000000780b */ /* 0x000fe40003f7c200 */
[----:B------:R-:W-:-:S04]  /*2f80*/  FSETP.GTU.FTZ.AND P4, PT, |R7|, +INF , PT ;  /* 0x7f8000000700780b */ /* 0x000fc80003f9c200 */
[----:B------:R-:W-:-:S13]  /*2f90*/  PLOP3.LUT P3, PT, P3, P4, PT, 0xf8, 0x8f ;  /* 0x00000000008f781c */ /* 0x000fda0001f69f70 */
[----:B------:R-:W-:Y:S05]  /*2fa0*/  @P3 BRA `(.L_x_43) ;  /* 0x00000004004c3947 */ /* 0x000fea0003800000 */
[----:B------:R-:W-:-:S13]  /*2fb0*/  LOP3.LUT P3, RZ, R7, 0x7fffffff, R6, 0xc8, !PT ;  /* 0x7fffffff07ff7812 */ /* 0x000fda000786c806 */
[----:B------:R-:W-:Y:S05]  /*2fc0*/  @!P3 BRA `(.L_x_44) ;  /* 0x00000004003cb947 */ /* 0x000fea0003800000 */
[C---:B------:R-:W-:Y:S02]  /*2fd0*/  FSETP.NEU.FTZ.AND P5, PT, |R0|.reuse, +INF , PT ;  /* 0x7f8000000000780b */ /* 0x040fe40003fbd200 */
[----:B------:R-:W-:Y:S02]  /*2fe0*/  FSETP.NEU.FTZ.AND P4, PT, |R7|, +INF , PT ;  /* 0x7f8000000700780b */ /* 0x000fe40003f9d200 */
[----:B------:R-:W-:-:S11]  /*2ff0*/  FSETP.NEU.FTZ.AND P3, PT, |R0|, +INF , PT ;  /* 0x7f8000000000780b */ /* 0x000fd60003f7d200 */
[----:B------:R-:W-:Y:S05]  /*3000*/  @!P4 BRA !P5, `(.L_x_44) ;  /* 0x00000004002cc947 */ /* 0x000fea0006800000 */
[----:B------:R-:W-:-:S04]  /*3010*/  LOP3.LUT P5, RZ, R6, 0x7fffffff, RZ, 0xc0, !PT ;  /* 0x7fffffff06ff7812 */ /* 0x000fc800078ac0ff */
[----:B------:R-:W-:-:S13]  /*3020*/  PLOP3.LUT P4, PT, P4, P5, PT, 0x2f, 0xf2 ;  /* 0x0000000000f2781c */ /* 0x000fda000278a577 */
[----:B------:R-:W-:Y:S05]  /*3030*/  @P4 BRA `(.L_x_45) ;  /* 0x0000000400184947 */ /* 0x000fea0003800000 */
[----:B------:R-:W-:-:S04]  /*3040*/  LOP3.LUT P4, RZ, R7, 0x7fffffff, RZ, 0xc0, !PT ;  /* 0x7fffffff07ff7812 */ /* 0x000fc8000788c0ff */
[----:B------:R-:W-:-:S13]  /*3050*/  PLOP3.LUT P3, PT, P3, P4, PT, 0x2f, 0xf2 ;  /* 0x0000000000f2781c */ /* 0x000fda0001f68577 */
[----:B------:R-:W-:Y:S05]  /*3060*/  @P3 BRA `(.L_x_46) ;  /* 0x0000000400003947 */ /* 0x000fea0003800000 */
[----:B------:R-:W-:Y:S02]  /*3070*/  ISETP.GE.AND P3, PT, R14, RZ, PT ;  /* 0x000000ff0e00720c */ /* 0x000fe40003f66270 */
[----:B------:R-:W-:-:S11]  /*3080*/  ISETP.GE.AND P4, PT, R15, RZ, PT ;  /* 0x000000ff0f00720c */ /* 0x000fd60003f86270 */
[----:B------:R-:W-:Y:S01]  /*3090*/  @P3 IMAD.MOV.U32 R8, RZ, RZ, RZ ;  /* 0x000000ffff083224 */ /* 0x000fe200078e00ff */
[----:B------:R-:W-:Y:S01]  /*30a0*/  @!P3 MOV R8, 0xffffffc0 ;  /* 0xffffffc00008b802 */ /* 0x000fe20000000f00 */
[----:B------:R-:W-:Y:S01]  /*30b0*/  @!P4 FFMA R7, R7, 1.84467440737095516160e+19, RZ ;  /* 0x5f8000000707c823 */ /* 0x000fe200000000ff */
[----:B------:R-:W-:-:S03]  /*30c0*/  @!P3 FFMA R6, R0, 1.84467440737095516160e+19, RZ ;  /* 0x5f8000000006b823 */ /* 0x000fc600000000ff */
[----:B------:R-:W-:-:S07]  /*30d0*/  @!P4 VIADD R8, R8, 0x40 ;  /* 0x000000400808c836 */ /* 0x000fce0000000000 */
.L_x_42:
[----:B------:R-:W-:Y:S01]  /*30e0*/  LEA R14, R11, 0xc0800000, 0x17 ;  /* 0xc08000000b0e7811 */ /* 0x000fe200078eb8ff */
[----:B------:R-:W-:Y:S01]  /*30f0*/  BSSY.RECONVERGENT B3, `(.L_x_47) ;  /* 0x0000036000037945 */ /* 0x000fe20003800200 */
[----:B------:R-:W-:-:S03]  /*3100*/  IADD3 R13, PT, PT, R13, -0x7f, RZ ;  /* 0xffffff810d0d7810 */ /* 0x000fc60007ffe0ff */
[----:B------:R-:W-:Y:S02]  /*3110*/  IMAD.IADD R28, R7, 0x1, -R14 ;  /* 0x00000001071c7824 */ /* 0x000fe400078e0a0e */
[C---:B------:R-:W-:Y:S01]  /*3120*/  IMAD R6, R13.reuse, -0x800000, R6 ;  /* 0xff8000000d067824 */ /* 0x040fe200078e0206 */
[----:B------:R-:W-:Y:S01]  /*3130*/  IADD3 R13, PT, PT, R13, 0x7f, -R11 ;  /* 0x0000007f0d0d7810 */ /* 0x000fe20007ffe80b */
[----:B------:R-:W0:Y:S01]  /*3140*/  MUFU.RCP R14, R28 ;  /* 0x0000001c000e7308 */ /* 0x000e220000001000 */
[----:B------:R-:W-:-:S03]  /*3150*/  FADD.FTZ R15, -R28, -RZ ;  /* 0x800000ff1c0f7221 */ /* 0x000fc60000010100 */
[----:B------:R-:W-:Y:S02]  /*3160*/  IMAD.IADD R13, R13, 0x1, R8 ;  /* 0x000000010d0d7824 */ /* 0x000fe400078e0208 */
[----:B0-----:R-:W-:-:S04]  /*3170*/  FFMA R7, R14, R15, 1 ;  /* 0x3f8000000e077423 */ /* 0x001fc8000000000f */
[----:B------:R-:W-:-:S04]  /*3180*/  FFMA R7, R14, R7, R14 ;  /* 0x000000070e077223 */ /* 0x000fc8000000000e */
[----:B------:R-:W-:-:S04]  /*3190*/  FFMA R14, R6, R7, RZ ;  /* 0x00000007060e7223 */ /* 0x000fc800000000ff */
[----:B------:R-:W-:-:S04]  /*31a0*/  FFMA R29, R15, R14, R6 ;  /* 0x0000000e0f1d7223 */ /* 0x000fc80000000006 */
[----:B------:R-:W-:-:S04]  /*31b0*/  FFMA R14, R7, R29, R14 ;  /* 0x0000001d070e7223 */ /* 0x000fc8000000000e */
[----:B------:R-:W-:-:S04]  /*31c0*/  FFMA R15, R15, R14, R6 ;  /* 0x0000000e0f0f7223 */ /* 0x000fc80000000006 */
[----:B------:R-:W-:-:S05]  /*31d0*/  FFMA R6, R7, R15, R14 ;  /* 0x0000000f07067223 */ /* 0x000fca000000000e */
[----:B------:R-:W-:-:S04]  /*31e0*/  SHF.R.U32.HI R11, RZ, 0x17, R6 ;  /* 0x00000017ff0b7819 */ /* 0x000fc80000011606 */
[----:B------:R-:W-:-:S05]  /*31f0*/  LOP3.LUT R8, R11, 0xff, RZ, 0xc0, !PT ;  /* 0x000000ff0b087812 */ /* 0x000fca00078ec0ff */
[----:B------:R-:W-:-:S05]  /*3200*/  IMAD.IADD R8, R8, 0x1, R13 ;  /* 0x0000000108087824 */ /* 0x000fca00078e020d */
[----:B------:R-:W-:-:S04]  /*3210*/  IADD3 R11, PT, PT, R8, -0x1, RZ ;  /* 0xffffffff080b7810 */ /* 0x000fc80007ffe0ff */
[----:B------:R-:W-:-:S13]  /*3220*/  ISETP.GE.U32.AND P3, PT, R11, 0xfe, PT ;  /* 0x000000fe0b00780c */ /* 0x000fda0003f66070 */
[----:B------:R-:W-:Y:S05]  /*3230*/  @!P3 BRA `(.L_x_48) ;  /* 0x000000000080b947 */ /* 0x000fea0003800000 */
[----:B------:R-:W-:-:S13]  /*3240*/  ISETP.GT.AND P3, PT, R8, 0xfe, PT ;  /* 0x000000fe0800780c */ /* 0x000fda0003f64270 */
[----:B------:R-:W-:Y:S05]  /*3250*/  @P3 BRA `(.L_x_49) ;  /* 0x00000000006c3947 */ /* 0x000fea0003800000 */
[----:B------:R-:W-:-:S13]  /*3260*/  ISETP.GE.AND P3, PT, R8, 0x1, PT ;  /* 0x000000010800780c */ /* 0x000fda0003f66270 */
[----:B------:R-:W-:Y:S05]  /*3270*/  @P3 BRA `(.L_x_50) ;  /* 0x0000000000743947 */ /* 0x000fea0003800000 */
[----:B------:R-:W-:Y:S02]  /*3280*/  ISETP.GE.AND P3, PT, R8, -0x18, PT ;  /* 0xffffffe80800780c */ /* 0x000fe40003f66270 */
[----:B------:R-:W-:-:S11]  /*3290*/  LOP3.LUT R6, R6, 0x80000000, RZ, 0xc0, !PT ;  /* 0x8000000006067812 */ /* 0x000fd600078ec0ff */
[----:B------:R-:W-:Y:S05]  /*32a0*/  @!P3 BRA `(.L_x_50) ;  /* 0x000000000068b947 */ /* 0x000fea0003800000 */
[-C--:B------:R-:W-:Y:S01]  /*32b0*/  FFMA.RZ R11, R7, R15.reuse, R14 ;  /* 0x0000000f070b7223 */ /* 0x080fe2000000c00e */
[C---:B------:R-:W-:Y:S01]  /*32c0*/  VIADD R28, R8.reuse, 0x20 ;  /* 0x00000020081c7836 */ /* 0x040fe20000000000 */
[C---:B------:R-:W-:Y:S02]  /*32d0*/  ISETP.NE.AND P5, PT, R8.reuse, RZ, PT ;  /* 0x000000ff0800720c */ /* 0x040fe40003fa5270 */
[----:B------:R-:W-:Y:S01]  /*32e0*/  ISETP.NE.AND P4, PT, R8, RZ, PT ;  /* 0x000000ff0800720c */ /* 0x000fe20003f85270 */
[----:B------:R-:W-:Y:S01]  /*32f0*/  IMAD.MOV R8, RZ, RZ, -R8 ;  /* 0x000000ffff087224 */ /* 0x000fe200078e0a08 */
[----:B------:R-:W-:Y:S01]  /*3300*/  LOP3.LUT R13, R11, 0x7fffff, RZ, 0xc0, !PT ;  /* 0x007fffff0b0d7812 */ /* 0x000fe200078ec0ff */
[CCC-:B------:R-:W-:Y:S01]  /*3310*/  FFMA.RP R11, R7.reuse, R15.reuse, R14.reuse ;  /* 0x0000000f070b7223 */ /* 0x1c0fe2000000800e */
[----:B------:R-:W-:Y:S02]  /*3320*/  FFMA.RM R14, R7, R15, R14 ;  /* 0x0000000f070e7223 */ /* 0x000fe4000000400e */
[----:B------:R-:W-:-:S02]  /*3330*/  LOP3.LUT R13, R13, 0x800000, RZ, 0xfc, !PT ;  /* 0x008000000d0d7812 */ /* 0x000fc400078efcff */
[----:B------:R-:W-:Y:S02]  /*3340*/  SEL R8, R8, RZ, P5 ;  /* 0x000000ff08087207 */ /* 0x000fe40002800000 */
[----:B------:R-:W-:Y:S02]  /*3350*/  SHF.L.U32 R28, R13, R28, RZ ;  /* 0x0000001c0d1c7219 */ /* 0x000fe400000006ff */
[----:B------:R-:W-:Y:S02]  /*3360*/  FSETP.NEU.FTZ.AND P3, PT, R11, R14, PT ;  /* 0x0000000e0b00720b */ /* 0x000fe40003f7d000 */
[----:B------:R-:W-:Y:S02]  /*3370*/  ISETP.NE.AND P4, PT, R28, RZ, P4 ;  /* 0x000000ff1c00720c */ /* 0x000fe40002785270 */
[----:B------:R-:W-:Y:S02]  /*3380*/  SHF.R.U32.HI R8, RZ, R8, R13 ;  /* 0x00000008ff087219 */ /* 0x000fe4000001160d */
[----:B------:R-:W-:-:S02]  /*3390*/  PLOP3.LUT P3, PT, P3, P4, PT, 0xf8, 0x8f ;  /* 0x00000000008f781c */ /* 0x000fc40001f69f70 */
[----:B------:R-:W-:Y:S02]  /*33a0*/  SHF.R.U32.HI R14, RZ, 0x1, R8 ;  /* 0x00000001ff0e7819 */ /* 0x000fe40000011608 */
[----:B------:R-:W-:-:S04]  /*33b0*/  SEL R7, RZ, 0x1, !P3 ;  /* 0x00000001ff077807 */ /* 0x000fc80005800000 */
[----:B------:R-:W-:-:S04]  /*33c0*/  LOP3.LUT R7, R7, 0x1, R14, 0xf8, !PT ;  /* 0x0000000107077812 */ /* 0x000fc800078ef80e */
[----:B------:R-:W-:-:S04]  /*33d0*/  LOP3.LUT R7, R7, R8, RZ, 0xc0, !PT ;  /* 0x0000000807077212 */ /* 0x000fc800078ec0ff */
[----:B------:R-:W-:-:S04]  /*33e0*/  IADD3 R7, PT, PT, R14, R7, RZ ;  /* 0x000000070e077210 */ /* 0x000fc80007ffe0ff */
[----:B------:R-:W-:Y:S01]  /*33f0*/  LOP3.LUT R6, R7, R6, RZ, 0xfc, !PT ;  /* 0x0000000607067212 */ /* 0x000fe200078efcff */
[----:B------:R-:W-:Y:S06]  /*3400*/  BRA `(.L_x_50) ;  /* 0x0000000000107947 */ /* 0x000fec0003800000 */
.L_x_49:
[----:B------:R-:W-:-:S04]  /*3410*/  LOP3.LUT R6, R6, 0x80000000, RZ, 0xc0, !PT ;  /* 0x8000000006067812 */ /* 0x000fc800078ec0ff */
[----:B------:R-:W-:Y:S01]  /*3420*/  LOP3.LUT R6, R6, 0x7f800000, RZ, 0xfc, !PT ;  /* 0x7f80000006067812 */ /* 0x000fe200078efcff */
[----:B------:R-:W-:Y:S06]  /*3430*/  BRA `(.L_x_50) ;  /* 0x0000000000047947 */ /* 0x000fec0003800000 */
.L_x_48:
[----:B------:R-:W-:-:S07]  /*3440*/  IMAD R6, R13, 0x800000, R6 ;  /* 0x008000000d067824 */ /* 0x000fce00078e0206 */
.L_x_50:
[----:B------:R-:W-:Y:S05]  /*3450*/  BSYNC.RECONVERGENT B3 ;  /* 0x0000000000037941 */ /* 0x000fea0003800200 */
.L_x_47:
[----:B------:R-:W-:Y:S05]  /*3460*/  BRA `(.L_x_51) ;  /* 0x0000000000207947 */ /* 0x000fea0003800000 */
.L_x_46:
[----:B------:R-:W-:-:S04]  /*3470*/  LOP3.LUT R6, R7, 0x80000000, R6, 0x48, !PT ;  /* 0x8000000007067812 */ /* 0x000fc800078e4806 */
[----:B------:R-:W-:Y:S01]  /*3480*/  LOP3.LUT R6, R6, 0x7f800000, RZ, 0xfc, !PT ;  /* 0x7f80000006067812 */ /* 0x000fe200078efcff */
[----:B------:R-:W-:Y:S06]  /*3490*/  BRA `(.L_x_51) ;  /* 0x0000000000147947 */ /* 0x000fec0003800000 */
.L_x_45:
[----:B------:R-:W-:Y:S01]  /*34a0*/  LOP3.LUT R6, R7, 0x80000000, R6, 0x48, !PT ;  /* 0x8000000007067812 */ /* 0x000fe200078e4806 */
[----:B------:R-:W-:Y:S06]  /*34b0*/  BRA `(.L_x_51) ;  /* 0x00000000000c7947 */ /* 0x000fec0003800000 */
.L_x_44:
[----:B------:R-:W0:Y:S01]  /*34c0*/  MUFU.RSQ R6, -QNAN ;  /* 0xffc0000000067908 */ /* 0x000e220000001400 */
[----:B------:R-:W-:Y:S05]  /*34d0*/  BRA `(.L_x_51) ;  /* 0x0000000000047947 */ /* 0x000fea0003800000 */
.L_x_43:
[----:B------:R-:W-:-:S07]  /*34e0*/  FADD.FTZ R6, R0, R7 ;  /* 0x0000000700067221 */ /* 0x000fce0000010000 */
.L_x_51:
[----:B------:R-:W-:Y:S05]  /*34f0*/  BSYNC.RECONVERGENT B2 ;  /* 0x0000000000027941 */ /* 0x000fea0003800200 */
.L_x_41:
[----:B0-----:R-:W-:Y:S01]  /*3500*/  IMAD.MOV.U32 R11, RZ, RZ, R6 ;  /* 0x000000ffff0b7224 */ /* 0x001fe200078e0006 */
[----:B------:R-:W-:Y:S01]  /*3510*/  MOV R6, R12 ;  /* 0x0000000c00067202 */ /* 0x000fe20000000f00 */
[----:B------:R-:W-:-:S04]  /*3520*/  IMAD.MOV.U32 R7, RZ, RZ, 0x0 ;  /* 0x00000000ff077424 */ /* 0x000fc800078e00ff */
[----:B------:R-:W-:Y:S05]  /*3530*/  RET.REL.NODEC R6 `(_Z10adamKerneliPiS_iPfS0_fffffffS0_S0_) ;  /* 0xffffffc806b07950 */ /* 0x000fea0003c3ffff */
.L_x_52:
[----:B------:R-:W-:-:S00]  /*3540*/  BRA `(.L_x_52) ;  /* 0xfffffffc00fc7947 */ /* 0x000fc0000383ffff */
[----:B------:R-:W-:-:S00]  /*3550*/  NOP ;  /* 0x0000000000007918 */ /* 0x000fc00000000000 */
        /* <DEDUP_REMOVED lines=10> */
.L_x_56:


//--------------------- .nv.shared.reserved.0     --------------------------
	.section	.nv.shared.reserved.0,"aw",@nobits
	.weak		__nv_reservedSMEM_offset_0_alias
	.size		__nv_reservedSMEM_offset_0_alias, 0, 64
	.other		__nv_reservedSMEM_offset_0_alias,@"STO_CUDA_RESERVED_SHARED STV_DEFAULT"
__nv_reservedSMEM_offset_0_alias:
	.zero		0
	.zero		64


//--------------------- .nv.constant0._Z10adamKerneliPiS_iPfS0_fffffffS0_S0_ --------------------------
	.section	.nv.constant0._Z10adamKerneliPiS_iPfS0_fffffffS0_S0_,"a",@progbits
	.sectionflags	@""
	.align	4
.nv.constant0._Z10adamKerneliPiS_iPfS0_fffffffS0_S0_:
	.zero		992


//--------------------- SYMBOLS --------------------------

	.type		.nv.reservedSmem.offset0,@object
	.size		.nv.reservedSmem.offset0,0x4
